//
// Generated by NVIDIA NVVM Compiler
//
// Compiler Build ID: CL-36424714
// Cuda compilation tools, release 13.0, V13.0.88
// Based on NVVM 20.0.0
//

.version 9.0
.target sm_100
.address_size 64

	// .globl	_Z24tiling_double_buffer_4x4PfS_S_iii
// _ZZ24tiling_double_buffer_4x4PfS_S_iiiE6tile_a has been demoted
// _ZZ24tiling_double_buffer_4x4PfS_S_iiiE6tile_b has been demoted
// _ZZ24tiling_double_buffer_4x4PfS_S_iiiE3s_c has been demoted

.visible .entry _Z24tiling_double_buffer_4x4PfS_S_iii(
	.param .u64 .ptr .align 1 _Z24tiling_double_buffer_4x4PfS_S_iii_param_0,
	.param .u64 .ptr .align 1 _Z24tiling_double_buffer_4x4PfS_S_iii_param_1,
	.param .u64 .ptr .align 1 _Z24tiling_double_buffer_4x4PfS_S_iii_param_2,
	.param .u32 _Z24tiling_double_buffer_4x4PfS_S_iii_param_3,
	.param .u32 _Z24tiling_double_buffer_4x4PfS_S_iii_param_4,
	.param .u32 _Z24tiling_double_buffer_4x4PfS_S_iii_param_5
)
{
	.reg .pred 	%p<101>;
	.reg .b32 	%r<473>;
	.reg .b32 	%f<1635>;
	.reg .b64 	%rd<71>;
	// demoted variable
	.shared .align 4 .b8 _ZZ24tiling_double_buffer_4x4PfS_S_iiiE6tile_a[8448];
	// demoted variable
	.shared .align 4 .b8 _ZZ24tiling_double_buffer_4x4PfS_S_iiiE6tile_b[8448];
	// demoted variable
	.shared .align 4 .b8 _ZZ24tiling_double_buffer_4x4PfS_S_iiiE3s_c[4096];
	ld.param.u64 	%rd4, [_Z24tiling_double_buffer_4x4PfS_S_iii_param_0];
	ld.param.u64 	%rd5, [_Z24tiling_double_buffer_4x4PfS_S_iii_param_1];
	ld.param.u64 	%rd6, [_Z24tiling_double_buffer_4x4PfS_S_iii_param_2];
	ld.param.u32 	%r142, [_Z24tiling_double_buffer_4x4PfS_S_iii_param_3];
	ld.param.u32 	%r143, [_Z24tiling_double_buffer_4x4PfS_S_iii_param_4];
	ld.param.u32 	%r144, [_Z24tiling_double_buffer_4x4PfS_S_iii_param_5];
	cvta.to.global.u64 	%rd1, %rd5;
	cvta.to.global.u64 	%rd2, %rd4;
	cvta.to.global.u64 	%rd3, %rd6;
	mov.u32 	%r1, %tid.y;
	mov.u32 	%r146, %ntid.x;
	mov.u32 	%r2, %tid.x;
	mad.lo.s32 	%r3, %r1, %r146, %r2;
	mov.u32 	%r147, %ntid.y;
	mul.lo.s32 	%r4, %r146, %r147;
	mov.u32 	%r148, %ctaid.y;
	shl.b32 	%r5, %r148, 5;
	mov.u32 	%r149, %ctaid.x;
	shl.b32 	%r6, %r149, 5;
	mov.b32 	%r466, 0;
$L__BB0_1:
	mad.lo.s32 	%r8, %r466, %r4, %r3;
	shr.u32 	%r9, %r8, 5;
	and.b32  	%r10, %r8, 31;
	add.s32 	%r11, %r9, %r5;
	add.s32 	%r12, %r10, %r6;
	setp.ge.s32 	%p1, %r11, %r142;
	setp.ge.s32 	%p2, %r10, %r144;
	or.pred  	%p3, %p2, %p1;
	@%p3 bra 	$L__BB0_3;
	mad.lo.s32 	%r155, %r11, %r144, %r10;
	mul.wide.u32 	%rd7, %r155, 4;
	add.s64 	%rd8, %rd2, %rd7;
	ld.global.f32 	%f49, [%rd8];
	mov.u32 	%r156, _ZZ24tiling_double_buffer_4x4PfS_S_iiiE6tile_a;
	mad.lo.s32 	%r157, %r9, 132, %r156;
	shl.b32 	%r158, %r10, 2;
	add.s32 	%r159, %r157, %r158;
	st.shared.f32 	[%r159], %f49;
	bra.uni 	$L__BB0_4;
$L__BB0_3:
	mov.u32 	%r150, _ZZ24tiling_double_buffer_4x4PfS_S_iiiE6tile_a;
	mad.lo.s32 	%r151, %r9, 132, %r150;
	shl.b32 	%r152, %r10, 2;
	add.s32 	%r153, %r151, %r152;
	mov.b32 	%r154, 0;
	st.shared.u32 	[%r153], %r154;
$L__BB0_4:
	setp.ge.s32 	%p4, %r9, %r144;
	setp.ge.s32 	%p5, %r12, %r143;
	or.pred  	%p6, %p4, %p5;
	@%p6 bra 	$L__BB0_6;
	mad.lo.s32 	%r165, %r9, %r143, %r12;
	mul.wide.s32 	%rd9, %r165, 4;
	add.s64 	%rd10, %rd1, %rd9;
	ld.global.f32 	%f50, [%rd10];
	mov.u32 	%r166, _ZZ24tiling_double_buffer_4x4PfS_S_iiiE6tile_b;
	mad.lo.s32 	%r167, %r9, 132, %r166;
	shl.b32 	%r168, %r10, 2;
	add.s32 	%r169, %r167, %r168;
	st.shared.f32 	[%r169], %f50;
	bra.uni 	$L__BB0_7;
$L__BB0_6:
	mov.u32 	%r160, _ZZ24tiling_double_buffer_4x4PfS_S_iiiE6tile_b;
	mad.lo.s32 	%r161, %r9, 132, %r160;
	shl.b32 	%r162, %r10, 2;
	add.s32 	%r163, %r161, %r162;
	mov.b32 	%r164, 0;
	st.shared.u32 	[%r163], %r164;
$L__BB0_7:
	add.s32 	%r13, %r8, %r4;
	shr.u32 	%r14, %r13, 5;
	and.b32  	%r15, %r13, 31;
	add.s32 	%r16, %r14, %r5;
	add.s32 	%r17, %r15, %r6;
	setp.lt.s32 	%p7, %r16, %r142;
	setp.lt.s32 	%p8, %r15, %r144;
	and.pred  	%p9, %p8, %p7;
	@%p9 bra 	$L__BB0_9;
	mov.u32 	%r170, _ZZ24tiling_double_buffer_4x4PfS_S_iiiE6tile_a;
	mad.lo.s32 	%r171, %r14, 132, %r170;
	shl.b32 	%r172, %r15, 2;
	add.s32 	%r173, %r171, %r172;
	mov.b32 	%r174, 0;
	st.shared.u32 	[%r173], %r174;
	bra.uni 	$L__BB0_10;
$L__BB0_9:
	mad.lo.s32 	%r175, %r16, %r144, %r15;
	mul.wide.u32 	%rd11, %r175, 4;
	add.s64 	%rd12, %rd2, %rd11;
	ld.global.f32 	%f51, [%rd12];
	mov.u32 	%r176, _ZZ24tiling_double_buffer_4x4PfS_S_iiiE6tile_a;
	mad.lo.s32 	%r177, %r14, 132, %r176;
	shl.b32 	%r178, %r15, 2;
	add.s32 	%r179, %r177, %r178;
	st.shared.f32 	[%r179], %f51;
$L__BB0_10:
	setp.lt.s32 	%p10, %r14, %r144;
	setp.lt.s32 	%p11, %r17, %r143;
	and.pred  	%p12, %p10, %p11;
	@%p12 bra 	$L__BB0_12;
	mov.u32 	%r180, _ZZ24tiling_double_buffer_4x4PfS_S_iiiE6tile_b;
	mad.lo.s32 	%r181, %r14, 132, %r180;
	shl.b32 	%r182, %r15, 2;
	add.s32 	%r183, %r181, %r182;
	mov.b32 	%r184, 0;
	st.shared.u32 	[%r183], %r184;
	bra.uni 	$L__BB0_13;
$L__BB0_12:
	mad.lo.s32 	%r185, %r14, %r143, %r17;
	mul.wide.s32 	%rd13, %r185, 4;
	add.s64 	%rd14, %rd1, %rd13;
	ld.global.f32 	%f52, [%rd14];
	mov.u32 	%r186, _ZZ24tiling_double_buffer_4x4PfS_S_iiiE6tile_b;
	mad.lo.s32 	%r187, %r14, 132, %r186;
	shl.b32 	%r188, %r15, 2;
	add.s32 	%r189, %r187, %r188;
	st.shared.f32 	[%r189], %f52;
$L__BB0_13:
	add.s32 	%r18, %r13, %r4;
	shr.u32 	%r19, %r18, 5;
	and.b32  	%r20, %r18, 31;
	add.s32 	%r21, %r19, %r5;
	add.s32 	%r22, %r20, %r6;
	setp.lt.s32 	%p13, %r21, %r142;
	setp.lt.s32 	%p14, %r20, %r144;
	and.pred  	%p15, %p14, %p13;
	@%p15 bra 	$L__BB0_15;
	mov.u32 	%r190, _ZZ24tiling_double_buffer_4x4PfS_S_iiiE6tile_a;
	mad.lo.s32 	%r191, %r19, 132, %r190;
	shl.b32 	%r192, %r20, 2;
	add.s32 	%r193, %r191, %r192;
	mov.b32 	%r194, 0;
	st.shared.u32 	[%r193], %r194;
	bra.uni 	$L__BB0_16;
$L__BB0_15:
	mad.lo.s32 	%r195, %r21, %r144, %r20;
	mul.wide.u32 	%rd15, %r195, 4;
	add.s64 	%rd16, %rd2, %rd15;
	ld.global.f32 	%f53, [%rd16];
	mov.u32 	%r196, _ZZ24tiling_double_buffer_4x4PfS_S_iiiE6tile_a;
	mad.lo.s32 	%r197, %r19, 132, %r196;
	shl.b32 	%r198, %r20, 2;
	add.s32 	%r199, %r197, %r198;
	st.shared.f32 	[%r199], %f53;
$L__BB0_16:
	setp.lt.s32 	%p16, %r19, %r144;
	setp.lt.s32 	%p17, %r22, %r143;
	and.pred  	%p18, %p16, %p17;
	@%p18 bra 	$L__BB0_18;
	mov.u32 	%r200, _ZZ24tiling_double_buffer_4x4PfS_S_iiiE6tile_b;
	mad.lo.s32 	%r201, %r19, 132, %r200;
	shl.b32 	%r202, %r20, 2;
	add.s32 	%r203, %r201, %r202;
	mov.b32 	%r204, 0;
	st.shared.u32 	[%r203], %r204;
	bra.uni 	$L__BB0_19;
$L__BB0_18:
	mad.lo.s32 	%r205, %r19, %r143, %r22;
	mul.wide.s32 	%rd17, %r205, 4;
	add.s64 	%rd18, %rd1, %rd17;
	ld.global.f32 	%f54, [%rd18];
	mov.u32 	%r206, _ZZ24tiling_double_buffer_4x4PfS_S_iiiE6tile_b;
	mad.lo.s32 	%r207, %r19, 132, %r206;
	shl.b32 	%r208, %r20, 2;
	add.s32 	%r209, %r207, %r208;
	st.shared.f32 	[%r209], %f54;
$L__BB0_19:
	add.s32 	%r210, %r18, %r4;
	shr.u32 	%r23, %r210, 5;
	and.b32  	%r24, %r210, 31;
	add.s32 	%r25, %r23, %r5;
	add.s32 	%r26, %r24, %r6;
	setp.lt.s32 	%p19, %r25, %r142;
	setp.lt.s32 	%p20, %r24, %r144;
	and.pred  	%p21, %p20, %p19;
	@%p21 bra 	$L__BB0_21;
	mov.u32 	%r211, _ZZ24tiling_double_buffer_4x4PfS_S_iiiE6tile_a;
	mad.lo.s32 	%r212, %r23, 132, %r211;
	shl.b32 	%r213, %r24, 2;
	add.s32 	%r214, %r212, %r213;
	mov.b32 	%r215, 0;
	st.shared.u32 	[%r214], %r215;
	bra.uni 	$L__BB0_22;
$L__BB0_21:
	mad.lo.s32 	%r216, %r25, %r144, %r24;
	mul.wide.u32 	%rd19, %r216, 4;
	add.s64 	%rd20, %rd2, %rd19;
	ld.global.f32 	%f55, [%rd20];
	mov.u32 	%r217, _ZZ24tiling_double_buffer_4x4PfS_S_iiiE6tile_a;
	mad.lo.s32 	%r218, %r23, 132, %r217;
	shl.b32 	%r219, %r24, 2;
	add.s32 	%r220, %r218, %r219;
	st.shared.f32 	[%r220], %f55;
$L__BB0_22:
	setp.lt.s32 	%p22, %r23, %r144;
	setp.lt.s32 	%p23, %r26, %r143;
	and.pred  	%p24, %p22, %p23;
	@%p24 bra 	$L__BB0_24;
	mov.u32 	%r221, _ZZ24tiling_double_buffer_4x4PfS_S_iiiE6tile_b;
	mad.lo.s32 	%r222, %r23, 132, %r221;
	shl.b32 	%r223, %r24, 2;
	add.s32 	%r224, %r222, %r223;
	mov.b32 	%r225, 0;
	st.shared.u32 	[%r224], %r225;
	bra.uni 	$L__BB0_25;
$L__BB0_24:
	mad.lo.s32 	%r226, %r23, %r143, %r26;
	mul.wide.s32 	%rd21, %r226, 4;
	add.s64 	%rd22, %rd1, %rd21;
	ld.global.f32 	%f56, [%rd22];
	mov.u32 	%r227, _ZZ24tiling_double_buffer_4x4PfS_S_iiiE6tile_b;
	mad.lo.s32 	%r228, %r23, 132, %r227;
	shl.b32 	%r229, %r24, 2;
	add.s32 	%r230, %r228, %r229;
	st.shared.f32 	[%r230], %f56;
$L__BB0_25:
	add.s32 	%r466, %r466, 4;
	setp.ne.s32 	%p25, %r466, 16;
	@%p25 bra 	$L__BB0_1;
	bar.sync 	0;
	add.s32 	%r231, %r144, 31;
	shr.s32 	%r232, %r231, 31;
	shr.u32 	%r233, %r232, 27;
	add.s32 	%r234, %r231, %r233;
	shr.s32 	%r235, %r234, 5;
	add.s32 	%r28, %r235, -1;
	setp.lt.s32 	%p26, %r144, 33;
	mov.f32 	%f1619, 0f00000000;
	mov.f32 	%f1620, %f1619;
	mov.f32 	%f1621, %f1619;
	mov.f32 	%f1622, %f1619;
	mov.f32 	%f1623, %f1619;
	mov.f32 	%f1624, %f1619;
	mov.f32 	%f1625, %f1619;
	mov.f32 	%f1626, %f1619;
	mov.f32 	%f1627, %f1619;
	mov.f32 	%f1628, %f1619;
	mov.f32 	%f1629, %f1619;
	mov.f32 	%f1630, %f1619;
	mov.f32 	%f1631, %f1619;
	mov.f32 	%f1632, %f1619;
	mov.f32 	%f1633, %f1619;
	mov.f32 	%f1634, %f1619;
	@%p26 bra 	$L__BB0_55;
	max.s32 	%r29, %r28, 1;
	mov.b32 	%r467, 0;
	mov.f32 	%f1619, 0f00000000;
$L__BB0_28:
	mov.u32 	%r239, %ntid.y;
	mad.lo.s32 	%r240, %r239, 3, %r1;
	mad.lo.s32 	%r469, %r146, %r240, %r2;
	shl.b32 	%r241, %r239, 1;
	add.s32 	%r242, %r1, %r241;
	mad.lo.s32 	%r470, %r146, %r242, %r2;
	add.s32 	%r243, %r1, %r239;
	mad.lo.s32 	%r471, %r146, %r243, %r2;
	and.b32  	%r34, %r467, 1;
	xor.b32  	%r244, %r34, 1;
	add.s32 	%r467, %r467, 1;
	mul.lo.s32 	%r245, %r244, 4224;
	mov.u32 	%r246, _ZZ24tiling_double_buffer_4x4PfS_S_iiiE6tile_a;
	add.s32 	%r36, %r246, %r245;
	mov.u32 	%r247, _ZZ24tiling_double_buffer_4x4PfS_S_iiiE6tile_b;
	add.s32 	%r37, %r247, %r245;
	mov.b32 	%r472, 0;
	mov.u32 	%r468, %r3;
$L__BB0_29:
	shr.u32 	%r43, %r468, 5;
	and.b32  	%r44, %r468, 31;
	add.s32 	%r45, %r43, %r5;
	shl.b32 	%r248, %r467, 5;
	or.b32  	%r46, %r44, %r248;
	setp.ge.s32 	%p27, %r45, %r142;
	setp.ge.s32 	%p28, %r46, %r144;
	or.pred  	%p29, %p27, %p28;
	@%p29 bra 	$L__BB0_31;
	mad.lo.s32 	%r253, %r45, %r144, %r46;
	mul.wide.u32 	%rd23, %r253, 4;
	add.s64 	%rd24, %rd2, %rd23;
	ld.global.f32 	%f59, [%rd24];
	mad.lo.s32 	%r254, %r43, 132, %r36;
	shl.b32 	%r255, %r44, 2;
	add.s32 	%r256, %r254, %r255;
	st.shared.f32 	[%r256], %f59;
	bra.uni 	$L__BB0_32;
$L__BB0_31:
	mad.lo.s32 	%r249, %r43, 132, %r36;
	shl.b32 	%r250, %r44, 2;
	add.s32 	%r251, %r249, %r250;
	mov.b32 	%r252, 0;
	st.shared.u32 	[%r251], %r252;
$L__BB0_32:
	shl.b32 	%r257, %r467, 5;
	add.s32 	%r258, %r43, %r257;
	setp.ge.s32 	%p30, %r258, %r144;
	add.s32 	%r260, %r44, %r6;
	setp.ge.s32 	%p31, %r260, %r143;
	or.pred  	%p32, %p30, %p31;
	@%p32 bra 	$L__BB0_34;
	shl.b32 	%r265, %r467, 5;
	add.s32 	%r266, %r43, %r265;
	add.s32 	%r267, %r44, %r6;
	mad.lo.s32 	%r268, %r266, %r143, %r267;
	mul.wide.s32 	%rd25, %r268, 4;
	add.s64 	%rd26, %rd1, %rd25;
	ld.global.f32 	%f60, [%rd26];
	mad.lo.s32 	%r269, %r43, 132, %r37;
	shl.b32 	%r270, %r44, 2;
	add.s32 	%r271, %r269, %r270;
	st.shared.f32 	[%r271], %f60;
	bra.uni 	$L__BB0_35;
$L__BB0_34:
	mad.lo.s32 	%r261, %r43, 132, %r37;
	shl.b32 	%r262, %r44, 2;
	add.s32 	%r263, %r261, %r262;
	mov.b32 	%r264, 0;
	st.shared.u32 	[%r263], %r264;
$L__BB0_35:
	shr.u32 	%r47, %r471, 5;
	and.b32  	%r48, %r471, 31;
	add.s32 	%r49, %r47, %r5;
	shl.b32 	%r272, %r467, 5;
	or.b32  	%r50, %r48, %r272;
	setp.lt.s32 	%p33, %r49, %r142;
	setp.lt.s32 	%p34, %r50, %r144;
	and.pred  	%p35, %p33, %p34;
	@%p35 bra 	$L__BB0_37;
	mad.lo.s32 	%r273, %r47, 132, %r36;
	shl.b32 	%r274, %r48, 2;
	add.s32 	%r275, %r273, %r274;
	mov.b32 	%r276, 0;
	st.shared.u32 	[%r275], %r276;
	bra.uni 	$L__BB0_38;
$L__BB0_37:
	mad.lo.s32 	%r277, %r49, %r144, %r50;
	mul.wide.u32 	%rd27, %r277, 4;
	add.s64 	%rd28, %rd2, %rd27;
	ld.global.f32 	%f61, [%rd28];
	mad.lo.s32 	%r278, %r47, 132, %r36;
	shl.b32 	%r279, %r48, 2;
	add.s32 	%r280, %r278, %r279;
	st.shared.f32 	[%r280], %f61;
$L__BB0_38:
	shl.b32 	%r281, %r467, 5;
	add.s32 	%r282, %r47, %r281;
	setp.lt.s32 	%p36, %r282, %r144;
	add.s32 	%r284, %r48, %r6;
	setp.lt.s32 	%p37, %r284, %r143;
	and.pred  	%p38, %p36, %p37;
	@%p38 bra 	$L__BB0_40;
	mad.lo.s32 	%r285, %r47, 132, %r37;
	shl.b32 	%r286, %r48, 2;
	add.s32 	%r287, %r285, %r286;
	mov.b32 	%r288, 0;
	st.shared.u32 	[%r287], %r288;
	bra.uni 	$L__BB0_41;
$L__BB0_40:
	shl.b32 	%r289, %r467, 5;
	add.s32 	%r290, %r47, %r289;
	add.s32 	%r291, %r48, %r6;
	mad.lo.s32 	%r292, %r290, %r143, %r291;
	mul.wide.s32 	%rd29, %r292, 4;
	add.s64 	%rd30, %rd1, %rd29;
	ld.global.f32 	%f62, [%rd30];
	mad.lo.s32 	%r293, %r47, 132, %r37;
	shl.b32 	%r294, %r48, 2;
	add.s32 	%r295, %r293, %r294;
	st.shared.f32 	[%r295], %f62;
$L__BB0_41:
	shr.u32 	%r51, %r470, 5;
	and.b32  	%r52, %r470, 31;
	add.s32 	%r53, %r51, %r5;
	shl.b32 	%r296, %r467, 5;
	or.b32  	%r54, %r52, %r296;
	setp.lt.s32 	%p39, %r53, %r142;
	setp.lt.s32 	%p40, %r54, %r144;
	and.pred  	%p41, %p39, %p40;
	@%p41 bra 	$L__BB0_43;
	mad.lo.s32 	%r297, %r51, 132, %r36;
	shl.b32 	%r298, %r52, 2;
	add.s32 	%r299, %r297, %r298;
	mov.b32 	%r300, 0;
	st.shared.u32 	[%r299], %r300;
	bra.uni 	$L__BB0_44;
$L__BB0_43:
	mad.lo.s32 	%r301, %r53, %r144, %r54;
	mul.wide.u32 	%rd31, %r301, 4;
	add.s64 	%rd32, %rd2, %rd31;
	ld.global.f32 	%f63, [%rd32];
	mad.lo.s32 	%r302, %r51, 132, %r36;
	shl.b32 	%r303, %r52, 2;
	add.s32 	%r304, %r302, %r303;
	st.shared.f32 	[%r304], %f63;
$L__BB0_44:
	shl.b32 	%r305, %r467, 5;
	add.s32 	%r306, %r51, %r305;
	setp.lt.s32 	%p42, %r306, %r144;
	add.s32 	%r308, %r52, %r6;
	setp.lt.s32 	%p43, %r308, %r143;
	and.pred  	%p44, %p42, %p43;
	@%p44 bra 	$L__BB0_46;
	mad.lo.s32 	%r309, %r51, 132, %r37;
	shl.b32 	%r310, %r52, 2;
	add.s32 	%r311, %r309, %r310;
	mov.b32 	%r312, 0;
	st.shared.u32 	[%r311], %r312;
	bra.uni 	$L__BB0_47;
$L__BB0_46:
	shl.b32 	%r313, %r467, 5;
	add.s32 	%r314, %r51, %r313;
	add.s32 	%r315, %r52, %r6;
	mad.lo.s32 	%r316, %r314, %r143, %r315;
	mul.wide.s32 	%rd33, %r316, 4;
	add.s64 	%rd34, %rd1, %rd33;
	ld.global.f32 	%f64, [%rd34];
	mad.lo.s32 	%r317, %r51, 132, %r37;
	shl.b32 	%r318, %r52, 2;
	add.s32 	%r319, %r317, %r318;
	st.shared.f32 	[%r319], %f64;
$L__BB0_47:
	shr.u32 	%r55, %r469, 5;
	and.b32  	%r56, %r469, 31;
	add.s32 	%r57, %r55, %r5;
	shl.b32 	%r320, %r467, 5;
	or.b32  	%r58, %r56, %r320;
	setp.lt.s32 	%p45, %r57, %r142;
	setp.lt.s32 	%p46, %r58, %r144;
	and.pred  	%p47, %p45, %p46;
	@%p47 bra 	$L__BB0_49;
	mad.lo.s32 	%r321, %r55, 132, %r36;
	shl.b32 	%r322, %r56, 2;
	add.s32 	%r323, %r321, %r322;
	mov.b32 	%r324, 0;
	st.shared.u32 	[%r323], %r324;
	bra.uni 	$L__BB0_50;
$L__BB0_49:
	mad.lo.s32 	%r325, %r57, %r144, %r58;
	mul.wide.u32 	%rd35, %r325, 4;
	add.s64 	%rd36, %rd2, %rd35;
	ld.global.f32 	%f65, [%rd36];
	mad.lo.s32 	%r326, %r55, 132, %r36;
	shl.b32 	%r327, %r56, 2;
	add.s32 	%r328, %r326, %r327;
	st.shared.f32 	[%r328], %f65;
$L__BB0_50:
	shl.b32 	%r329, %r467, 5;
	add.s32 	%r330, %r55, %r329;
	setp.lt.s32 	%p48, %r330, %r144;
	add.s32 	%r332, %r56, %r6;
	setp.lt.s32 	%p49, %r332, %r143;
	and.pred  	%p50, %p48, %p49;
	@%p50 bra 	$L__BB0_52;
	mad.lo.s32 	%r333, %r55, 132, %r37;
	shl.b32 	%r334, %r56, 2;
	add.s32 	%r335, %r333, %r334;
	mov.b32 	%r336, 0;
	st.shared.u32 	[%r335], %r336;
	bra.uni 	$L__BB0_53;
$L__BB0_52:
	shl.b32 	%r337, %r467, 5;
	add.s32 	%r338, %r55, %r337;
	add.s32 	%r339, %r56, %r6;
	mad.lo.s32 	%r340, %r338, %r143, %r339;
	mul.wide.s32 	%rd37, %r340, 4;
	add.s64 	%rd38, %rd1, %rd37;
	ld.global.f32 	%f66, [%rd38];
	mad.lo.s32 	%r341, %r55, 132, %r37;
	shl.b32 	%r342, %r56, 2;
	add.s32 	%r343, %r341, %r342;
	st.shared.f32 	[%r343], %f66;
$L__BB0_53:
	add.s32 	%r472, %r472, 4;
	shl.b32 	%r344, %r4, 2;
	add.s32 	%r471, %r471, %r344;
	add.s32 	%r470, %r470, %r344;
	add.s32 	%r469, %r469, %r344;
	add.s32 	%r468, %r468, %r344;
	setp.ne.s32 	%p51, %r472, 16;
	@%p51 bra 	$L__BB0_29;
	mul.lo.s32 	%r345, %r34, 4224;
	mov.u32 	%r346, _ZZ24tiling_double_buffer_4x4PfS_S_iiiE6tile_a;
	add.s32 	%r347, %r346, %r345;
	mov.u32 	%r348, _ZZ24tiling_double_buffer_4x4PfS_S_iiiE6tile_b;
	add.s32 	%r349, %r348, %r345;
	mad.lo.s32 	%r350, %r1, 528, %r347;
	ld.shared.f32 	%f67, [%r350];
	ld.shared.f32 	%f68, [%r350+132];
	ld.shared.f32 	%f69, [%r350+264];
	ld.shared.f32 	%f70, [%r350+396];
	shl.b32 	%r351, %r2, 4;
	add.s32 	%r352, %r349, %r351;
	ld.shared.f32 	%f71, [%r352];
	ld.shared.f32 	%f72, [%r352+4];
	ld.shared.f32 	%f73, [%r352+8];
	ld.shared.f32 	%f74, [%r352+12];
	fma.rn.f32 	%f75, %f67, %f71, %f1619;
	fma.rn.f32 	%f76, %f67, %f72, %f1620;
	fma.rn.f32 	%f77, %f67, %f73, %f1621;
	fma.rn.f32 	%f78, %f67, %f74, %f1622;
	fma.rn.f32 	%f79, %f68, %f71, %f1623;
	fma.rn.f32 	%f80, %f68, %f72, %f1624;
	fma.rn.f32 	%f81, %f68, %f73, %f1625;
	fma.rn.f32 	%f82, %f68, %f74, %f1626;
	fma.rn.f32 	%f83, %f69, %f71, %f1627;
	fma.rn.f32 	%f84, %f69, %f72, %f1628;
	fma.rn.f32 	%f85, %f69, %f73, %f1629;
	fma.rn.f32 	%f86, %f69, %f74, %f1630;
	fma.rn.f32 	%f87, %f70, %f71, %f1631;
	fma.rn.f32 	%f88, %f70, %f72, %f1632;
	fma.rn.f32 	%f89, %f70, %f73, %f1633;
	fma.rn.f32 	%f90, %f70, %f74, %f1634;
	ld.shared.f32 	%f91, [%r350+4];
	ld.shared.f32 	%f92, [%r350+136];
	ld.shared.f32 	%f93, [%r350+268];
	ld.shared.f32 	%f94, [%r350+400];
	ld.shared.f32 	%f95, [%r352+132];
	ld.shared.f32 	%f96, [%r352+136];
	ld.shared.f32 	%f97, [%r352+140];
	ld.shared.f32 	%f98, [%r352+144];
	fma.rn.f32 	%f99, %f91, %f95, %f75;
	fma.rn.f32 	%f100, %f91, %f96, %f76;
	fma.rn.f32 	%f101, %f91, %f97, %f77;
	fma.rn.f32 	%f102, %f91, %f98, %f78;
	fma.rn.f32 	%f103, %f92, %f95, %f79;
	fma.rn.f32 	%f104, %f92, %f96, %f80;
	fma.rn.f32 	%f105, %f92, %f97, %f81;
	fma.rn.f32 	%f106, %f92, %f98, %f82;
	fma.rn.f32 	%f107, %f93, %f95, %f83;
	fma.rn.f32 	%f108, %f93, %f96, %f84;
	fma.rn.f32 	%f109, %f93, %f97, %f85;
	fma.rn.f32 	%f110, %f93, %f98, %f86;
	fma.rn.f32 	%f111, %f94, %f95, %f87;
	fma.rn.f32 	%f112, %f94, %f96, %f88;
	fma.rn.f32 	%f113, %f94, %f97, %f89;
	fma.rn.f32 	%f114, %f94, %f98, %f90;
	ld.shared.f32 	%f115, [%r350+8];
	ld.shared.f32 	%f116, [%r350+140];
	ld.shared.f32 	%f117, [%r350+272];
	ld.shared.f32 	%f118, [%r350+404];
	ld.shared.f32 	%f119, [%r352+264];
	ld.shared.f32 	%f120, [%r352+268];
	ld.shared.f32 	%f121, [%r352+272];
	ld.shared.f32 	%f122, [%r352+276];
	fma.rn.f32 	%f123, %f115, %f119, %f99;
	fma.rn.f32 	%f124, %f115, %f120, %f100;
	fma.rn.f32 	%f125, %f115, %f121, %f101;
	fma.rn.f32 	%f126, %f115, %f122, %f102;
	fma.rn.f32 	%f127, %f116, %f119, %f103;
	fma.rn.f32 	%f128, %f116, %f120, %f104;
	fma.rn.f32 	%f129, %f116, %f121, %f105;
	fma.rn.f32 	%f130, %f116, %f122, %f106;
	fma.rn.f32 	%f131, %f117, %f119, %f107;
	fma.rn.f32 	%f132, %f117, %f120, %f108;
	fma.rn.f32 	%f133, %f117, %f121, %f109;
	fma.rn.f32 	%f134, %f117, %f122, %f110;
	fma.rn.f32 	%f135, %f118, %f119, %f111;
	fma.rn.f32 	%f136, %f118, %f120, %f112;
	fma.rn.f32 	%f137, %f118, %f121, %f113;
	fma.rn.f32 	%f138, %f118, %f122, %f114;
	ld.shared.f32 	%f139, [%r350+12];
	ld.shared.f32 	%f140, [%r350+144];
	ld.shared.f32 	%f141, [%r350+276];
	ld.shared.f32 	%f142, [%r350+408];
	ld.shared.f32 	%f143, [%r352+396];
	ld.shared.f32 	%f144, [%r352+400];
	ld.shared.f32 	%f145, [%r352+404];
	ld.shared.f32 	%f146, [%r352+408];
	fma.rn.f32 	%f147, %f139, %f143, %f123;
	fma.rn.f32 	%f148, %f139, %f144, %f124;
	fma.rn.f32 	%f149, %f139, %f145, %f125;
	fma.rn.f32 	%f150, %f139, %f146, %f126;
	fma.rn.f32 	%f151, %f140, %f143, %f127;
	fma.rn.f32 	%f152, %f140, %f144, %f128;
	fma.rn.f32 	%f153, %f140, %f145, %f129;
	fma.rn.f32 	%f154, %f140, %f146, %f130;
	fma.rn.f32 	%f155, %f141, %f143, %f131;
	fma.rn.f32 	%f156, %f141, %f144, %f132;
	fma.rn.f32 	%f157, %f141, %f145, %f133;
	fma.rn.f32 	%f158, %f141, %f146, %f134;
	fma.rn.f32 	%f159, %f142, %f143, %f135;
	fma.rn.f32 	%f160, %f142, %f144, %f136;
	fma.rn.f32 	%f161, %f142, %f145, %f137;
	fma.rn.f32 	%f162, %f142, %f146, %f138;
	ld.shared.f32 	%f163, [%r350+16];
	ld.shared.f32 	%f164, [%r350+148];
	ld.shared.f32 	%f165, [%r350+280];
	ld.shared.f32 	%f166, [%r350+412];
	ld.shared.f32 	%f167, [%r352+528];
	ld.shared.f32 	%f168, [%r352+532];
	ld.shared.f32 	%f169, [%r352+536];
	ld.shared.f32 	%f170, [%r352+540];
	fma.rn.f32 	%f171, %f163, %f167, %f147;
	fma.rn.f32 	%f172, %f163, %f168, %f148;
	fma.rn.f32 	%f173, %f163, %f169, %f149;
	fma.rn.f32 	%f174, %f163, %f170, %f150;
	fma.rn.f32 	%f175, %f164, %f167, %f151;
	fma.rn.f32 	%f176, %f164, %f168, %f152;
	fma.rn.f32 	%f177, %f164, %f169, %f153;
	fma.rn.f32 	%f178, %f164, %f170, %f154;
	fma.rn.f32 	%f179, %f165, %f167, %f155;
	fma.rn.f32 	%f180, %f165, %f168, %f156;
	fma.rn.f32 	%f181, %f165, %f169, %f157;
	fma.rn.f32 	%f182, %f165, %f170, %f158;
	fma.rn.f32 	%f183, %f166, %f167, %f159;
	fma.rn.f32 	%f184, %f166, %f168, %f160;
	fma.rn.f32 	%f185, %f166, %f169, %f161;
	fma.rn.f32 	%f186, %f166, %f170, %f162;
	ld.shared.f32 	%f187, [%r350+20];
	ld.shared.f32 	%f188, [%r350+152];
	ld.shared.f32 	%f189, [%r350+284];
	ld.shared.f32 	%f190, [%r350+416];
	ld.shared.f32 	%f191, [%r352+660];
	ld.shared.f32 	%f192, [%r352+664];
	ld.shared.f32 	%f193, [%r352+668];
	ld.shared.f32 	%f194, [%r352+672];
	fma.rn.f32 	%f195, %f187, %f191, %f171;
	fma.rn.f32 	%f196, %f187, %f192, %f172;
	fma.rn.f32 	%f197, %f187, %f193, %f173;
	fma.rn.f32 	%f198, %f187, %f194, %f174;
	fma.rn.f32 	%f199, %f188, %f191, %f175;
	fma.rn.f32 	%f200, %f188, %f192, %f176;
	fma.rn.f32 	%f201, %f188, %f193, %f177;
	fma.rn.f32 	%f202, %f188, %f194, %f178;
	fma.rn.f32 	%f203, %f189, %f191, %f179;
	fma.rn.f32 	%f204, %f189, %f192, %f180;
	fma.rn.f32 	%f205, %f189, %f193, %f181;
	fma.rn.f32 	%f206, %f189, %f194, %f182;
	fma.rn.f32 	%f207, %f190, %f191, %f183;
	fma.rn.f32 	%f208, %f190, %f192, %f184;
	fma.rn.f32 	%f209, %f190, %f193, %f185;
	fma.rn.f32 	%f210, %f190, %f194, %f186;
	ld.shared.f32 	%f211, [%r350+24];
	ld.shared.f32 	%f212, [%r350+156];
	ld.shared.f32 	%f213, [%r350+288];
	ld.shared.f32 	%f214, [%r350+420];
	ld.shared.f32 	%f215, [%r352+792];
	ld.shared.f32 	%f216, [%r352+796];
	ld.shared.f32 	%f217, [%r352+800];
	ld.shared.f32 	%f218, [%r352+804];
	fma.rn.f32 	%f219, %f211, %f215, %f195;
	fma.rn.f32 	%f220, %f211, %f216, %f196;
	fma.rn.f32 	%f221, %f211, %f217, %f197;
	fma.rn.f32 	%f222, %f211, %f218, %f198;
	fma.rn.f32 	%f223, %f212, %f215, %f199;
	fma.rn.f32 	%f224, %f212, %f216, %f200;
	fma.rn.f32 	%f225, %f212, %f217, %f201;
	fma.rn.f32 	%f226, %f212, %f218, %f202;
	fma.rn.f32 	%f227, %f213, %f215, %f203;
	fma.rn.f32 	%f228, %f213, %f216, %f204;
	fma.rn.f32 	%f229, %f213, %f217, %f205;
	fma.rn.f32 	%f230, %f213, %f218, %f206;
	fma.rn.f32 	%f231, %f214, %f215, %f207;
	fma.rn.f32 	%f232, %f214, %f216, %f208;
	fma.rn.f32 	%f233, %f214, %f217, %f209;
	fma.rn.f32 	%f234, %f214, %f218, %f210;
	ld.shared.f32 	%f235, [%r350+28];
	ld.shared.f32 	%f236, [%r350+160];
	ld.shared.f32 	%f237, [%r350+292];
	ld.shared.f32 	%f238, [%r350+424];
	ld.shared.f32 	%f239, [%r352+924];
	ld.shared.f32 	%f240, [%r352+928];
	ld.shared.f32 	%f241, [%r352+932];
	ld.shared.f32 	%f242, [%r352+936];
	fma.rn.f32 	%f243, %f235, %f239, %f219;
	fma.rn.f32 	%f244, %f235, %f240, %f220;
	fma.rn.f32 	%f245, %f235, %f241, %f221;
	fma.rn.f32 	%f246, %f235, %f242, %f222;
	fma.rn.f32 	%f247, %f236, %f239, %f223;
	fma.rn.f32 	%f248, %f236, %f240, %f224;
	fma.rn.f32 	%f249, %f236, %f241, %f225;
	fma.rn.f32 	%f250, %f236, %f242, %f226;
	fma.rn.f32 	%f251, %f237, %f239, %f227;
	fma.rn.f32 	%f252, %f237, %f240, %f228;
	fma.rn.f32 	%f253, %f237, %f241, %f229;
	fma.rn.f32 	%f254, %f237, %f242, %f230;
	fma.rn.f32 	%f255, %f238, %f239, %f231;
	fma.rn.f32 	%f256, %f238, %f240, %f232;
	fma.rn.f32 	%f257, %f238, %f241, %f233;
	fma.rn.f32 	%f258, %f238, %f242, %f234;
	ld.shared.f32 	%f259, [%r350+32];
	ld.shared.f32 	%f260, [%r350+164];
	ld.shared.f32 	%f261, [%r350+296];
	ld.shared.f32 	%f262, [%r350+428];
	ld.shared.f32 	%f263, [%r352+1056];
	ld.shared.f32 	%f264, [%r352+1060];
	ld.shared.f32 	%f265, [%r352+1064];
	ld.shared.f32 	%f266, [%r352+1068];
	fma.rn.f32 	%f267, %f259, %f263, %f243;
	fma.rn.f32 	%f268, %f259, %f264, %f244;
	fma.rn.f32 	%f269, %f259, %f265, %f245;
	fma.rn.f32 	%f270, %f259, %f266, %f246;
	fma.rn.f32 	%f271, %f260, %f263, %f247;
	fma.rn.f32 	%f272, %f260, %f264, %f248;
	fma.rn.f32 	%f273, %f260, %f265, %f249;
	fma.rn.f32 	%f274, %f260, %f266, %f250;
	fma.rn.f32 	%f275, %f261, %f263, %f251;
	fma.rn.f32 	%f276, %f261, %f264, %f252;
	fma.rn.f32 	%f277, %f261, %f265, %f253;
	fma.rn.f32 	%f278, %f261, %f266, %f254;
	fma.rn.f32 	%f279, %f262, %f263, %f255;
	fma.rn.f32 	%f280, %f262, %f264, %f256;
	fma.rn.f32 	%f281, %f262, %f265, %f257;
	fma.rn.f32 	%f282, %f262, %f266, %f258;
	ld.shared.f32 	%f283, [%r350+36];
	ld.shared.f32 	%f284, [%r350+168];
	ld.shared.f32 	%f285, [%r350+300];
	ld.shared.f32 	%f286, [%r350+432];
	ld.shared.f32 	%f287, [%r352+1188];
	ld.shared.f32 	%f288, [%r352+1192];
	ld.shared.f32 	%f289, [%r352+1196];
	ld.shared.f32 	%f290, [%r352+1200];
	fma.rn.f32 	%f291, %f283, %f287, %f267;
	fma.rn.f32 	%f292, %f283, %f288, %f268;
	fma.rn.f32 	%f293, %f283, %f289, %f269;
	fma.rn.f32 	%f294, %f283, %f290, %f270;
	fma.rn.f32 	%f295, %f284, %f287, %f271;
	fma.rn.f32 	%f296, %f284, %f288, %f272;
	fma.rn.f32 	%f297, %f284, %f289, %f273;
	fma.rn.f32 	%f298, %f284, %f290, %f274;
	fma.rn.f32 	%f299, %f285, %f287, %f275;
	fma.rn.f32 	%f300, %f285, %f288, %f276;
	fma.rn.f32 	%f301, %f285, %f289, %f277;
	fma.rn.f32 	%f302, %f285, %f290, %f278;
	fma.rn.f32 	%f303, %f286, %f287, %f279;
	fma.rn.f32 	%f304, %f286, %f288, %f280;
	fma.rn.f32 	%f305, %f286, %f289, %f281;
	fma.rn.f32 	%f306, %f286, %f290, %f282;
	ld.shared.f32 	%f307, [%r350+40];
	ld.shared.f32 	%f308, [%r350+172];
	ld.shared.f32 	%f309, [%r350+304];
	ld.shared.f32 	%f310, [%r350+436];
	ld.shared.f32 	%f311, [%r352+1320];
	ld.shared.f32 	%f312, [%r352+1324];
	ld.shared.f32 	%f313, [%r352+1328];
	ld.shared.f32 	%f314, [%r352+1332];
	fma.rn.f32 	%f315, %f307, %f311, %f291;
	fma.rn.f32 	%f316, %f307, %f312, %f292;
	fma.rn.f32 	%f317, %f307, %f313, %f293;
	fma.rn.f32 	%f318, %f307, %f314, %f294;
	fma.rn.f32 	%f319, %f308, %f311, %f295;
	fma.rn.f32 	%f320, %f308, %f312, %f296;
	fma.rn.f32 	%f321, %f308, %f313, %f297;
	fma.rn.f32 	%f322, %f308, %f314, %f298;
	fma.rn.f32 	%f323, %f309, %f311, %f299;
	fma.rn.f32 	%f324, %f309, %f312, %f300;
	fma.rn.f32 	%f325, %f309, %f313, %f301;
	fma.rn.f32 	%f326, %f309, %f314, %f302;
	fma.rn.f32 	%f327, %f310, %f311, %f303;
	fma.rn.f32 	%f328, %f310, %f312, %f304;
	fma.rn.f32 	%f329, %f310, %f313, %f305;
	fma.rn.f32 	%f330, %f310, %f314, %f306;
	ld.shared.f32 	%f331, [%r350+44];
	ld.shared.f32 	%f332, [%r350+176];
	ld.shared.f32 	%f333, [%r350+308];
	ld.shared.f32 	%f334, [%r350+440];
	ld.shared.f32 	%f335, [%r352+1452];
	ld.shared.f32 	%f336, [%r352+1456];
	ld.shared.f32 	%f337, [%r352+1460];
	ld.shared.f32 	%f338, [%r352+1464];
	fma.rn.f32 	%f339, %f331, %f335, %f315;
	fma.rn.f32 	%f340, %f331, %f336, %f316;
	fma.rn.f32 	%f341, %f331, %f337, %f317;
	fma.rn.f32 	%f342, %f331, %f338, %f318;
	fma.rn.f32 	%f343, %f332, %f335, %f319;
	fma.rn.f32 	%f344, %f332, %f336, %f320;
	fma.rn.f32 	%f345, %f332, %f337, %f321;
	fma.rn.f32 	%f346, %f332, %f338, %f322;
	fma.rn.f32 	%f347, %f333, %f335, %f323;
	fma.rn.f32 	%f348, %f333, %f336, %f324;
	fma.rn.f32 	%f349, %f333, %f337, %f325;
	fma.rn.f32 	%f350, %f333, %f338, %f326;
	fma.rn.f32 	%f351, %f334, %f335, %f327;
	fma.rn.f32 	%f352, %f334, %f336, %f328;
	fma.rn.f32 	%f353, %f334, %f337, %f329;
	fma.rn.f32 	%f354, %f334, %f338, %f330;
	ld.shared.f32 	%f355, [%r350+48];
	ld.shared.f32 	%f356, [%r350+180];
	ld.shared.f32 	%f357, [%r350+312];
	ld.shared.f32 	%f358, [%r350+444];
	ld.shared.f32 	%f359, [%r352+1584];
	ld.shared.f32 	%f360, [%r352+1588];
	ld.shared.f32 	%f361, [%r352+1592];
	ld.shared.f32 	%f362, [%r352+1596];
	fma.rn.f32 	%f363, %f355, %f359, %f339;
	fma.rn.f32 	%f364, %f355, %f360, %f340;
	fma.rn.f32 	%f365, %f355, %f361, %f341;
	fma.rn.f32 	%f366, %f355, %f362, %f342;
	fma.rn.f32 	%f367, %f356, %f359, %f343;
	fma.rn.f32 	%f368, %f356, %f360, %f344;
	fma.rn.f32 	%f369, %f356, %f361, %f345;
	fma.rn.f32 	%f370, %f356, %f362, %f346;
	fma.rn.f32 	%f371, %f357, %f359, %f347;
	fma.rn.f32 	%f372, %f357, %f360, %f348;
	fma.rn.f32 	%f373, %f357, %f361, %f349;
	fma.rn.f32 	%f374, %f357, %f362, %f350;
	fma.rn.f32 	%f375, %f358, %f359, %f351;
	fma.rn.f32 	%f376, %f358, %f360, %f352;
	fma.rn.f32 	%f377, %f358, %f361, %f353;
	fma.rn.f32 	%f378, %f358, %f362, %f354;
	ld.shared.f32 	%f379, [%r350+52];
	ld.shared.f32 	%f380, [%r350+184];
	ld.shared.f32 	%f381, [%r350+316];
	ld.shared.f32 	%f382, [%r350+448];
	ld.shared.f32 	%f383, [%r352+1716];
	ld.shared.f32 	%f384, [%r352+1720];
	ld.shared.f32 	%f385, [%r352+1724];
	ld.shared.f32 	%f386, [%r352+1728];
	fma.rn.f32 	%f387, %f379, %f383, %f363;
	fma.rn.f32 	%f388, %f379, %f384, %f364;
	fma.rn.f32 	%f389, %f379, %f385, %f365;
	fma.rn.f32 	%f390, %f379, %f386, %f366;
	fma.rn.f32 	%f391, %f380, %f383, %f367;
	fma.rn.f32 	%f392, %f380, %f384, %f368;
	fma.rn.f32 	%f393, %f380, %f385, %f369;
	fma.rn.f32 	%f394, %f380, %f386, %f370;
	fma.rn.f32 	%f395, %f381, %f383, %f371;
	fma.rn.f32 	%f396, %f381, %f384, %f372;
	fma.rn.f32 	%f397, %f381, %f385, %f373;
	fma.rn.f32 	%f398, %f381, %f386, %f374;
	fma.rn.f32 	%f399, %f382, %f383, %f375;
	fma.rn.f32 	%f400, %f382, %f384, %f376;
	fma.rn.f32 	%f401, %f382, %f385, %f377;
	fma.rn.f32 	%f402, %f382, %f386, %f378;
	ld.shared.f32 	%f403, [%r350+56];
	ld.shared.f32 	%f404, [%r350+188];
	ld.shared.f32 	%f405, [%r350+320];
	ld.shared.f32 	%f406, [%r350+452];
	ld.shared.f32 	%f407, [%r352+1848];
	ld.shared.f32 	%f408, [%r352+1852];
	ld.shared.f32 	%f409, [%r352+1856];
	ld.shared.f32 	%f410, [%r352+1860];
	fma.rn.f32 	%f411, %f403, %f407, %f387;
	fma.rn.f32 	%f412, %f403, %f408, %f388;
	fma.rn.f32 	%f413, %f403, %f409, %f389;
	fma.rn.f32 	%f414, %f403, %f410, %f390;
	fma.rn.f32 	%f415, %f404, %f407, %f391;
	fma.rn.f32 	%f416, %f404, %f408, %f392;
	fma.rn.f32 	%f417, %f404, %f409, %f393;
	fma.rn.f32 	%f418, %f404, %f410, %f394;
	fma.rn.f32 	%f419, %f405, %f407, %f395;
	fma.rn.f32 	%f420, %f405, %f408, %f396;
	fma.rn.f32 	%f421, %f405, %f409, %f397;
	fma.rn.f32 	%f422, %f405, %f410, %f398;
	fma.rn.f32 	%f423, %f406, %f407, %f399;
	fma.rn.f32 	%f424, %f406, %f408, %f400;
	fma.rn.f32 	%f425, %f406, %f409, %f401;
	fma.rn.f32 	%f426, %f406, %f410, %f402;
	ld.shared.f32 	%f427, [%r350+60];
	ld.shared.f32 	%f428, [%r350+192];
	ld.shared.f32 	%f429, [%r350+324];
	ld.shared.f32 	%f430, [%r350+456];
	ld.shared.f32 	%f431, [%r352+1980];
	ld.shared.f32 	%f432, [%r352+1984];
	ld.shared.f32 	%f433, [%r352+1988];
	ld.shared.f32 	%f434, [%r352+1992];
	fma.rn.f32 	%f435, %f427, %f431, %f411;
	fma.rn.f32 	%f436, %f427, %f432, %f412;
	fma.rn.f32 	%f437, %f427, %f433, %f413;
	fma.rn.f32 	%f438, %f427, %f434, %f414;
	fma.rn.f32 	%f439, %f428, %f431, %f415;
	fma.rn.f32 	%f440, %f428, %f432, %f416;
	fma.rn.f32 	%f441, %f428, %f433, %f417;
	fma.rn.f32 	%f442, %f428, %f434, %f418;
	fma.rn.f32 	%f443, %f429, %f431, %f419;
	fma.rn.f32 	%f444, %f429, %f432, %f420;
	fma.rn.f32 	%f445, %f429, %f433, %f421;
	fma.rn.f32 	%f446, %f429, %f434, %f422;
	fma.rn.f32 	%f447, %f430, %f431, %f423;
	fma.rn.f32 	%f448, %f430, %f432, %f424;
	fma.rn.f32 	%f449, %f430, %f433, %f425;
	fma.rn.f32 	%f450, %f430, %f434, %f426;
	ld.shared.f32 	%f451, [%r350+64];
	ld.shared.f32 	%f452, [%r350+196];
	ld.shared.f32 	%f453, [%r350+328];
	ld.shared.f32 	%f454, [%r350+460];
	ld.shared.f32 	%f455, [%r352+2112];
	ld.shared.f32 	%f456, [%r352+2116];
	ld.shared.f32 	%f457, [%r352+2120];
	ld.shared.f32 	%f458, [%r352+2124];
	fma.rn.f32 	%f459, %f451, %f455, %f435;
	fma.rn.f32 	%f460, %f451, %f456, %f436;
	fma.rn.f32 	%f461, %f451, %f457, %f437;
	fma.rn.f32 	%f462, %f451, %f458, %f438;
	fma.rn.f32 	%f463, %f452, %f455, %f439;
	fma.rn.f32 	%f464, %f452, %f456, %f440;
	fma.rn.f32 	%f465, %f452, %f457, %f441;
	fma.rn.f32 	%f466, %f452, %f458, %f442;
	fma.rn.f32 	%f467, %f453, %f455, %f443;
	fma.rn.f32 	%f468, %f453, %f456, %f444;
	fma.rn.f32 	%f469, %f453, %f457, %f445;
	fma.rn.f32 	%f470, %f453, %f458, %f446;
	fma.rn.f32 	%f471, %f454, %f455, %f447;
	fma.rn.f32 	%f472, %f454, %f456, %f448;
	fma.rn.f32 	%f473, %f454, %f457, %f449;
	fma.rn.f32 	%f474, %f454, %f458, %f450;
	ld.shared.f32 	%f475, [%r350+68];
	ld.shared.f32 	%f476, [%r350+200];
	ld.shared.f32 	%f477, [%r350+332];
	ld.shared.f32 	%f478, [%r350+464];
	ld.shared.f32 	%f479, [%r352+2244];
	ld.shared.f32 	%f480, [%r352+2248];
	ld.shared.f32 	%f481, [%r352+2252];
	ld.shared.f32 	%f482, [%r352+2256];
	fma.rn.f32 	%f483, %f475, %f479, %f459;
	fma.rn.f32 	%f484, %f475, %f480, %f460;
	fma.rn.f32 	%f485, %f475, %f481, %f461;
	fma.rn.f32 	%f486, %f475, %f482, %f462;
	fma.rn.f32 	%f487, %f476, %f479, %f463;
	fma.rn.f32 	%f488, %f476, %f480, %f464;
	fma.rn.f32 	%f489, %f476, %f481, %f465;
	fma.rn.f32 	%f490, %f476, %f482, %f466;
	fma.rn.f32 	%f491, %f477, %f479, %f467;
	fma.rn.f32 	%f492, %f477, %f480, %f468;
	fma.rn.f32 	%f493, %f477, %f481, %f469;
	fma.rn.f32 	%f494, %f477, %f482, %f470;
	fma.rn.f32 	%f495, %f478, %f479, %f471;
	fma.rn.f32 	%f496, %f478, %f480, %f472;
	fma.rn.f32 	%f497, %f478, %f481, %f473;
	fma.rn.f32 	%f498, %f478, %f482, %f474;
	ld.shared.f32 	%f499, [%r350+72];
	ld.shared.f32 	%f500, [%r350+204];
	ld.shared.f32 	%f501, [%r350+336];
	ld.shared.f32 	%f502, [%r350+468];
	ld.shared.f32 	%f503, [%r352+2376];
	ld.shared.f32 	%f504, [%r352+2380];
	ld.shared.f32 	%f505, [%r352+2384];
	ld.shared.f32 	%f506, [%r352+2388];
	fma.rn.f32 	%f507, %f499, %f503, %f483;
	fma.rn.f32 	%f508, %f499, %f504, %f484;
	fma.rn.f32 	%f509, %f499, %f505, %f485;
	fma.rn.f32 	%f510, %f499, %f506, %f486;
	fma.rn.f32 	%f511, %f500, %f503, %f487;
	fma.rn.f32 	%f512, %f500, %f504, %f488;
	fma.rn.f32 	%f513, %f500, %f505, %f489;
	fma.rn.f32 	%f514, %f500, %f506, %f490;
	fma.rn.f32 	%f515, %f501, %f503, %f491;
	fma.rn.f32 	%f516, %f501, %f504, %f492;
	fma.rn.f32 	%f517, %f501, %f505, %f493;
	fma.rn.f32 	%f518, %f501, %f506, %f494;
	fma.rn.f32 	%f519, %f502, %f503, %f495;
	fma.rn.f32 	%f520, %f502, %f504, %f496;
	fma.rn.f32 	%f521, %f502, %f505, %f497;
	fma.rn.f32 	%f522, %f502, %f506, %f498;
	ld.shared.f32 	%f523, [%r350+76];
	ld.shared.f32 	%f524, [%r350+208];
	ld.shared.f32 	%f525, [%r350+340];
	ld.shared.f32 	%f526, [%r350+472];
	ld.shared.f32 	%f527, [%r352+2508];
	ld.shared.f32 	%f528, [%r352+2512];
	ld.shared.f32 	%f529, [%r352+2516];
	ld.shared.f32 	%f530, [%r352+2520];
	fma.rn.f32 	%f531, %f523, %f527, %f507;
	fma.rn.f32 	%f532, %f523, %f528, %f508;
	fma.rn.f32 	%f533, %f523, %f529, %f509;
	fma.rn.f32 	%f534, %f523, %f530, %f510;
	fma.rn.f32 	%f535, %f524, %f527, %f511;
	fma.rn.f32 	%f536, %f524, %f528, %f512;
	fma.rn.f32 	%f537, %f524, %f529, %f513;
	fma.rn.f32 	%f538, %f524, %f530, %f514;
	fma.rn.f32 	%f539, %f525, %f527, %f515;
	fma.rn.f32 	%f540, %f525, %f528, %f516;
	fma.rn.f32 	%f541, %f525, %f529, %f517;
	fma.rn.f32 	%f542, %f525, %f530, %f518;
	fma.rn.f32 	%f543, %f526, %f527, %f519;
	fma.rn.f32 	%f544, %f526, %f528, %f520;
	fma.rn.f32 	%f545, %f526, %f529, %f521;
	fma.rn.f32 	%f546, %f526, %f530, %f522;
	ld.shared.f32 	%f547, [%r350+80];
	ld.shared.f32 	%f548, [%r350+212];
	ld.shared.f32 	%f549, [%r350+344];
	ld.shared.f32 	%f550, [%r350+476];
	ld.shared.f32 	%f551, [%r352+2640];
	ld.shared.f32 	%f552, [%r352+2644];
	ld.shared.f32 	%f553, [%r352+2648];
	ld.shared.f32 	%f554, [%r352+2652];
	fma.rn.f32 	%f555, %f547, %f551, %f531;
	fma.rn.f32 	%f556, %f547, %f552, %f532;
	fma.rn.f32 	%f557, %f547, %f553, %f533;
	fma.rn.f32 	%f558, %f547, %f554, %f534;
	fma.rn.f32 	%f559, %f548, %f551, %f535;
	fma.rn.f32 	%f560, %f548, %f552, %f536;
	fma.rn.f32 	%f561, %f548, %f553, %f537;
	fma.rn.f32 	%f562, %f548, %f554, %f538;
	fma.rn.f32 	%f563, %f549, %f551, %f539;
	fma.rn.f32 	%f564, %f549, %f552, %f540;
	fma.rn.f32 	%f565, %f549, %f553, %f541;
	fma.rn.f32 	%f566, %f549, %f554, %f542;
	fma.rn.f32 	%f567, %f550, %f551, %f543;
	fma.rn.f32 	%f568, %f550, %f552, %f544;
	fma.rn.f32 	%f569, %f550, %f553, %f545;
	fma.rn.f32 	%f570, %f550, %f554, %f546;
	ld.shared.f32 	%f571, [%r350+84];
	ld.shared.f32 	%f572, [%r350+216];
	ld.shared.f32 	%f573, [%r350+348];
	ld.shared.f32 	%f574, [%r350+480];
	ld.shared.f32 	%f575, [%r352+2772];
	ld.shared.f32 	%f576, [%r352+2776];
	ld.shared.f32 	%f577, [%r352+2780];
	ld.shared.f32 	%f578, [%r352+2784];
	fma.rn.f32 	%f579, %f571, %f575, %f555;
	fma.rn.f32 	%f580, %f571, %f576, %f556;
	fma.rn.f32 	%f581, %f571, %f577, %f557;
	fma.rn.f32 	%f582, %f571, %f578, %f558;
	fma.rn.f32 	%f583, %f572, %f575, %f559;
	fma.rn.f32 	%f584, %f572, %f576, %f560;
	fma.rn.f32 	%f585, %f572, %f577, %f561;
	fma.rn.f32 	%f586, %f572, %f578, %f562;
	fma.rn.f32 	%f587, %f573, %f575, %f563;
	fma.rn.f32 	%f588, %f573, %f576, %f564;
	fma.rn.f32 	%f589, %f573, %f577, %f565;
	fma.rn.f32 	%f590, %f573, %f578, %f566;
	fma.rn.f32 	%f591, %f574, %f575, %f567;
	fma.rn.f32 	%f592, %f574, %f576, %f568;
	fma.rn.f32 	%f593, %f574, %f577, %f569;
	fma.rn.f32 	%f594, %f574, %f578, %f570;
	ld.shared.f32 	%f595, [%r350+88];
	ld.shared.f32 	%f596, [%r350+220];
	ld.shared.f32 	%f597, [%r350+352];
	ld.shared.f32 	%f598, [%r350+484];
	ld.shared.f32 	%f599, [%r352+2904];
	ld.shared.f32 	%f600, [%r352+2908];
	ld.shared.f32 	%f601, [%r352+2912];
	ld.shared.f32 	%f602, [%r352+2916];
	fma.rn.f32 	%f603, %f595, %f599, %f579;
	fma.rn.f32 	%f604, %f595, %f600, %f580;
	fma.rn.f32 	%f605, %f595, %f601, %f581;
	fma.rn.f32 	%f606, %f595, %f602, %f582;
	fma.rn.f32 	%f607, %f596, %f599, %f583;
	fma.rn.f32 	%f608, %f596, %f600, %f584;
	fma.rn.f32 	%f609, %f596, %f601, %f585;
	fma.rn.f32 	%f610, %f596, %f602, %f586;
	fma.rn.f32 	%f611, %f597, %f599, %f587;
	fma.rn.f32 	%f612, %f597, %f600, %f588;
	fma.rn.f32 	%f613, %f597, %f601, %f589;
	fma.rn.f32 	%f614, %f597, %f602, %f590;
	fma.rn.f32 	%f615, %f598, %f599, %f591;
	fma.rn.f32 	%f616, %f598, %f600, %f592;
	fma.rn.f32 	%f617, %f598, %f601, %f593;
	fma.rn.f32 	%f618, %f598, %f602, %f594;
	ld.shared.f32 	%f619, [%r350+92];
	ld.shared.f32 	%f620, [%r350+224];
	ld.shared.f32 	%f621, [%r350+356];
	ld.shared.f32 	%f622, [%r350+488];
	ld.shared.f32 	%f623, [%r352+3036];
	ld.shared.f32 	%f624, [%r352+3040];
	ld.shared.f32 	%f625, [%r352+3044];
	ld.shared.f32 	%f626, [%r352+3048];
	fma.rn.f32 	%f627, %f619, %f623, %f603;
	fma.rn.f32 	%f628, %f619, %f624, %f604;
	fma.rn.f32 	%f629, %f619, %f625, %f605;
	fma.rn.f32 	%f630, %f619, %f626, %f606;
	fma.rn.f32 	%f631, %f620, %f623, %f607;
	fma.rn.f32 	%f632, %f620, %f624, %f608;
	fma.rn.f32 	%f633, %f620, %f625, %f609;
	fma.rn.f32 	%f634, %f620, %f626, %f610;
	fma.rn.f32 	%f635, %f621, %f623, %f611;
	fma.rn.f32 	%f636, %f621, %f624, %f612;
	fma.rn.f32 	%f637, %f621, %f625, %f613;
	fma.rn.f32 	%f638, %f621, %f626, %f614;
	fma.rn.f32 	%f639, %f622, %f623, %f615;
	fma.rn.f32 	%f640, %f622, %f624, %f616;
	fma.rn.f32 	%f641, %f622, %f625, %f617;
	fma.rn.f32 	%f642, %f622, %f626, %f618;
	ld.shared.f32 	%f643, [%r350+96];
	ld.shared.f32 	%f644, [%r350+228];
	ld.shared.f32 	%f645, [%r350+360];
	ld.shared.f32 	%f646, [%r350+492];
	ld.shared.f32 	%f647, [%r352+3168];
	ld.shared.f32 	%f648, [%r352+3172];
	ld.shared.f32 	%f649, [%r352+3176];
	ld.shared.f32 	%f650, [%r352+3180];
	fma.rn.f32 	%f651, %f643, %f647, %f627;
	fma.rn.f32 	%f652, %f643, %f648, %f628;
	fma.rn.f32 	%f653, %f643, %f649, %f629;
	fma.rn.f32 	%f654, %f643, %f650, %f630;
	fma.rn.f32 	%f655, %f644, %f647, %f631;
	fma.rn.f32 	%f656, %f644, %f648, %f632;
	fma.rn.f32 	%f657, %f644, %f649, %f633;
	fma.rn.f32 	%f658, %f644, %f650, %f634;
	fma.rn.f32 	%f659, %f645, %f647, %f635;
	fma.rn.f32 	%f660, %f645, %f648, %f636;
	fma.rn.f32 	%f661, %f645, %f649, %f637;
	fma.rn.f32 	%f662, %f645, %f650, %f638;
	fma.rn.f32 	%f663, %f646, %f647, %f639;
	fma.rn.f32 	%f664, %f646, %f648, %f640;
	fma.rn.f32 	%f665, %f646, %f649, %f641;
	fma.rn.f32 	%f666, %f646, %f650, %f642;
	ld.shared.f32 	%f667, [%r350+100];
	ld.shared.f32 	%f668, [%r350+232];
	ld.shared.f32 	%f669, [%r350+364];
	ld.shared.f32 	%f670, [%r350+496];
	ld.shared.f32 	%f671, [%r352+3300];
	ld.shared.f32 	%f672, [%r352+3304];
	ld.shared.f32 	%f673, [%r352+3308];
	ld.shared.f32 	%f674, [%r352+3312];
	fma.rn.f32 	%f675, %f667, %f671, %f651;
	fma.rn.f32 	%f676, %f667, %f672, %f652;
	fma.rn.f32 	%f677, %f667, %f673, %f653;
	fma.rn.f32 	%f678, %f667, %f674, %f654;
	fma.rn.f32 	%f679, %f668, %f671, %f655;
	fma.rn.f32 	%f680, %f668, %f672, %f656;
	fma.rn.f32 	%f681, %f668, %f673, %f657;
	fma.rn.f32 	%f682, %f668, %f674, %f658;
	fma.rn.f32 	%f683, %f669, %f671, %f659;
	fma.rn.f32 	%f684, %f669, %f672, %f660;
	fma.rn.f32 	%f685, %f669, %f673, %f661;
	fma.rn.f32 	%f686, %f669, %f674, %f662;
	fma.rn.f32 	%f687, %f670, %f671, %f663;
	fma.rn.f32 	%f688, %f670, %f672, %f664;
	fma.rn.f32 	%f689, %f670, %f673, %f665;
	fma.rn.f32 	%f690, %f670, %f674, %f666;
	ld.shared.f32 	%f691, [%r350+104];
	ld.shared.f32 	%f692, [%r350+236];
	ld.shared.f32 	%f693, [%r350+368];
	ld.shared.f32 	%f694, [%r350+500];
	ld.shared.f32 	%f695, [%r352+3432];
	ld.shared.f32 	%f696, [%r352+3436];
	ld.shared.f32 	%f697, [%r352+3440];
	ld.shared.f32 	%f698, [%r352+3444];
	fma.rn.f32 	%f699, %f691, %f695, %f675;
	fma.rn.f32 	%f700, %f691, %f696, %f676;
	fma.rn.f32 	%f701, %f691, %f697, %f677;
	fma.rn.f32 	%f702, %f691, %f698, %f678;
	fma.rn.f32 	%f703, %f692, %f695, %f679;
	fma.rn.f32 	%f704, %f692, %f696, %f680;
	fma.rn.f32 	%f705, %f692, %f697, %f681;
	fma.rn.f32 	%f706, %f692, %f698, %f682;
	fma.rn.f32 	%f707, %f693, %f695, %f683;
	fma.rn.f32 	%f708, %f693, %f696, %f684;
	fma.rn.f32 	%f709, %f693, %f697, %f685;
	fma.rn.f32 	%f710, %f693, %f698, %f686;
	fma.rn.f32 	%f711, %f694, %f695, %f687;
	fma.rn.f32 	%f712, %f694, %f696, %f688;
	fma.rn.f32 	%f713, %f694, %f697, %f689;
	fma.rn.f32 	%f714, %f694, %f698, %f690;
	ld.shared.f32 	%f715, [%r350+108];
	ld.shared.f32 	%f716, [%r350+240];
	ld.shared.f32 	%f717, [%r350+372];
	ld.shared.f32 	%f718, [%r350+504];
	ld.shared.f32 	%f719, [%r352+3564];
	ld.shared.f32 	%f720, [%r352+3568];
	ld.shared.f32 	%f721, [%r352+3572];
	ld.shared.f32 	%f722, [%r352+3576];
	fma.rn.f32 	%f723, %f715, %f719, %f699;
	fma.rn.f32 	%f724, %f715, %f720, %f700;
	fma.rn.f32 	%f725, %f715, %f721, %f701;
	fma.rn.f32 	%f726, %f715, %f722, %f702;
	fma.rn.f32 	%f727, %f716, %f719, %f703;
	fma.rn.f32 	%f728, %f716, %f720, %f704;
	fma.rn.f32 	%f729, %f716, %f721, %f705;
	fma.rn.f32 	%f730, %f716, %f722, %f706;
	fma.rn.f32 	%f731, %f717, %f719, %f707;
	fma.rn.f32 	%f732, %f717, %f720, %f708;
	fma.rn.f32 	%f733, %f717, %f721, %f709;
	fma.rn.f32 	%f734, %f717, %f722, %f710;
	fma.rn.f32 	%f735, %f718, %f719, %f711;
	fma.rn.f32 	%f736, %f718, %f720, %f712;
	fma.rn.f32 	%f737, %f718, %f721, %f713;
	fma.rn.f32 	%f738, %f718, %f722, %f714;
	ld.shared.f32 	%f739, [%r350+112];
	ld.shared.f32 	%f740, [%r350+244];
	ld.shared.f32 	%f741, [%r350+376];
	ld.shared.f32 	%f742, [%r350+508];
	ld.shared.f32 	%f743, [%r352+3696];
	ld.shared.f32 	%f744, [%r352+3700];
	ld.shared.f32 	%f745, [%r352+3704];
	ld.shared.f32 	%f746, [%r352+3708];
	fma.rn.f32 	%f747, %f739, %f743, %f723;
	fma.rn.f32 	%f748, %f739, %f744, %f724;
	fma.rn.f32 	%f749, %f739, %f745, %f725;
	fma.rn.f32 	%f750, %f739, %f746, %f726;
	fma.rn.f32 	%f751, %f740, %f743, %f727;
	fma.rn.f32 	%f752, %f740, %f744, %f728;
	fma.rn.f32 	%f753, %f740, %f745, %f729;
	fma.rn.f32 	%f754, %f740, %f746, %f730;
	fma.rn.f32 	%f755, %f741, %f743, %f731;
	fma.rn.f32 	%f756, %f741, %f744, %f732;
	fma.rn.f32 	%f757, %f741, %f745, %f733;
	fma.rn.f32 	%f758, %f741, %f746, %f734;
	fma.rn.f32 	%f759, %f742, %f743, %f735;
	fma.rn.f32 	%f760, %f742, %f744, %f736;
	fma.rn.f32 	%f761, %f742, %f745, %f737;
	fma.rn.f32 	%f762, %f742, %f746, %f738;
	ld.shared.f32 	%f763, [%r350+116];
	ld.shared.f32 	%f764, [%r350+248];
	ld.shared.f32 	%f765, [%r350+380];
	ld.shared.f32 	%f766, [%r350+512];
	ld.shared.f32 	%f767, [%r352+3828];
	ld.shared.f32 	%f768, [%r352+3832];
	ld.shared.f32 	%f769, [%r352+3836];
	ld.shared.f32 	%f770, [%r352+3840];
	fma.rn.f32 	%f771, %f763, %f767, %f747;
	fma.rn.f32 	%f772, %f763, %f768, %f748;
	fma.rn.f32 	%f773, %f763, %f769, %f749;
	fma.rn.f32 	%f774, %f763, %f770, %f750;
	fma.rn.f32 	%f775, %f764, %f767, %f751;
	fma.rn.f32 	%f776, %f764, %f768, %f752;
	fma.rn.f32 	%f777, %f764, %f769, %f753;
	fma.rn.f32 	%f778, %f764, %f770, %f754;
	fma.rn.f32 	%f779, %f765, %f767, %f755;
	fma.rn.f32 	%f780, %f765, %f768, %f756;
	fma.rn.f32 	%f781, %f765, %f769, %f757;
	fma.rn.f32 	%f782, %f765, %f770, %f758;
	fma.rn.f32 	%f783, %f766, %f767, %f759;
	fma.rn.f32 	%f784, %f766, %f768, %f760;
	fma.rn.f32 	%f785, %f766, %f769, %f761;
	fma.rn.f32 	%f786, %f766, %f770, %f762;
	ld.shared.f32 	%f787, [%r350+120];
	ld.shared.f32 	%f788, [%r350+252];
	ld.shared.f32 	%f789, [%r350+384];
	ld.shared.f32 	%f790, [%r350+516];
	ld.shared.f32 	%f791, [%r352+3960];
	ld.shared.f32 	%f792, [%r352+3964];
	ld.shared.f32 	%f793, [%r352+3968];
	ld.shared.f32 	%f794, [%r352+3972];
	fma.rn.f32 	%f795, %f787, %f791, %f771;
	fma.rn.f32 	%f796, %f787, %f792, %f772;
	fma.rn.f32 	%f797, %f787, %f793, %f773;
	fma.rn.f32 	%f798, %f787, %f794, %f774;
	fma.rn.f32 	%f799, %f788, %f791, %f775;
	fma.rn.f32 	%f800, %f788, %f792, %f776;
	fma.rn.f32 	%f801, %f788, %f793, %f777;
	fma.rn.f32 	%f802, %f788, %f794, %f778;
	fma.rn.f32 	%f803, %f789, %f791, %f779;
	fma.rn.f32 	%f804, %f789, %f792, %f780;
	fma.rn.f32 	%f805, %f789, %f793, %f781;
	fma.rn.f32 	%f806, %f789, %f794, %f782;
	fma.rn.f32 	%f807, %f790, %f791, %f783;
	fma.rn.f32 	%f808, %f790, %f792, %f784;
	fma.rn.f32 	%f809, %f790, %f793, %f785;
	fma.rn.f32 	%f810, %f790, %f794, %f786;
	ld.shared.f32 	%f811, [%r350+124];
	ld.shared.f32 	%f812, [%r350+256];
	ld.shared.f32 	%f813, [%r350+388];
	ld.shared.f32 	%f814, [%r350+520];
	ld.shared.f32 	%f815, [%r352+4092];
	ld.shared.f32 	%f816, [%r352+4096];
	ld.shared.f32 	%f817, [%r352+4100];
	ld.shared.f32 	%f818, [%r352+4104];
	fma.rn.f32 	%f1619, %f811, %f815, %f795;
	fma.rn.f32 	%f1620, %f811, %f816, %f796;
	fma.rn.f32 	%f1621, %f811, %f817, %f797;
	fma.rn.f32 	%f1622, %f811, %f818, %f798;
	fma.rn.f32 	%f1623, %f812, %f815, %f799;
	fma.rn.f32 	%f1624, %f812, %f816, %f800;
	fma.rn.f32 	%f1625, %f812, %f817, %f801;
	fma.rn.f32 	%f1626, %f812, %f818, %f802;
	fma.rn.f32 	%f1627, %f813, %f815, %f803;
	fma.rn.f32 	%f1628, %f813, %f816, %f804;
	fma.rn.f32 	%f1629, %f813, %f817, %f805;
	fma.rn.f32 	%f1630, %f813, %f818, %f806;
	fma.rn.f32 	%f1631, %f814, %f815, %f807;
	fma.rn.f32 	%f1632, %f814, %f816, %f808;
	fma.rn.f32 	%f1633, %f814, %f817, %f809;
	fma.rn.f32 	%f1634, %f814, %f818, %f810;
	bar.sync 	0;
	setp.ne.s32 	%p52, %r467, %r29;
	@%p52 bra 	$L__BB0_28;
$L__BB0_55:
	shr.u32 	%r353, %r28, 31;
	add.s32 	%r354, %r28, %r353;
	and.b32  	%r355, %r354, -2;
	sub.s32 	%r356, %r28, %r355;
	mul.lo.s32 	%r357, %r356, 4224;
	mov.u32 	%r358, _ZZ24tiling_double_buffer_4x4PfS_S_iiiE6tile_a;
	add.s32 	%r359, %r358, %r357;
	mov.u32 	%r360, _ZZ24tiling_double_buffer_4x4PfS_S_iiiE6tile_b;
	add.s32 	%r361, %r360, %r357;
	mad.lo.s32 	%r362, %r1, 528, %r359;
	ld.shared.f32 	%f819, [%r362];
	ld.shared.f32 	%f820, [%r362+132];
	ld.shared.f32 	%f821, [%r362+264];
	ld.shared.f32 	%f822, [%r362+396];
	shl.b32 	%r363, %r2, 4;
	add.s32 	%r364, %r361, %r363;
	ld.shared.f32 	%f823, [%r364];
	ld.shared.f32 	%f824, [%r364+4];
	ld.shared.f32 	%f825, [%r364+8];
	ld.shared.f32 	%f826, [%r364+12];
	fma.rn.f32 	%f827, %f819, %f823, %f1619;
	fma.rn.f32 	%f828, %f819, %f824, %f1620;
	fma.rn.f32 	%f829, %f819, %f825, %f1621;
	fma.rn.f32 	%f830, %f819, %f826, %f1622;
	fma.rn.f32 	%f831, %f820, %f823, %f1623;
	fma.rn.f32 	%f832, %f820, %f824, %f1624;
	fma.rn.f32 	%f833, %f820, %f825, %f1625;
	fma.rn.f32 	%f834, %f820, %f826, %f1626;
	fma.rn.f32 	%f835, %f821, %f823, %f1627;
	fma.rn.f32 	%f836, %f821, %f824, %f1628;
	fma.rn.f32 	%f837, %f821, %f825, %f1629;
	fma.rn.f32 	%f838, %f821, %f826, %f1630;
	fma.rn.f32 	%f839, %f822, %f823, %f1631;
	fma.rn.f32 	%f840, %f822, %f824, %f1632;
	fma.rn.f32 	%f841, %f822, %f825, %f1633;
	fma.rn.f32 	%f842, %f822, %f826, %f1634;
	ld.shared.f32 	%f843, [%r362+4];
	ld.shared.f32 	%f844, [%r362+136];
	ld.shared.f32 	%f845, [%r362+268];
	ld.shared.f32 	%f846, [%r362+400];
	ld.shared.f32 	%f847, [%r364+132];
	ld.shared.f32 	%f848, [%r364+136];
	ld.shared.f32 	%f849, [%r364+140];
	ld.shared.f32 	%f850, [%r364+144];
	fma.rn.f32 	%f851, %f843, %f847, %f827;
	fma.rn.f32 	%f852, %f843, %f848, %f828;
	fma.rn.f32 	%f853, %f843, %f849, %f829;
	fma.rn.f32 	%f854, %f843, %f850, %f830;
	fma.rn.f32 	%f855, %f844, %f847, %f831;
	fma.rn.f32 	%f856, %f844, %f848, %f832;
	fma.rn.f32 	%f857, %f844, %f849, %f833;
	fma.rn.f32 	%f858, %f844, %f850, %f834;
	fma.rn.f32 	%f859, %f845, %f847, %f835;
	fma.rn.f32 	%f860, %f845, %f848, %f836;
	fma.rn.f32 	%f861, %f845, %f849, %f837;
	fma.rn.f32 	%f862, %f845, %f850, %f838;
	fma.rn.f32 	%f863, %f846, %f847, %f839;
	fma.rn.f32 	%f864, %f846, %f848, %f840;
	fma.rn.f32 	%f865, %f846, %f849, %f841;
	fma.rn.f32 	%f866, %f846, %f850, %f842;
	ld.shared.f32 	%f867, [%r362+8];
	ld.shared.f32 	%f868, [%r362+140];
	ld.shared.f32 	%f869, [%r362+272];
	ld.shared.f32 	%f870, [%r362+404];
	ld.shared.f32 	%f871, [%r364+264];
	ld.shared.f32 	%f872, [%r364+268];
	ld.shared.f32 	%f873, [%r364+272];
	ld.shared.f32 	%f874, [%r364+276];
	fma.rn.f32 	%f875, %f867, %f871, %f851;
	fma.rn.f32 	%f876, %f867, %f872, %f852;
	fma.rn.f32 	%f877, %f867, %f873, %f853;
	fma.rn.f32 	%f878, %f867, %f874, %f854;
	fma.rn.f32 	%f879, %f868, %f871, %f855;
	fma.rn.f32 	%f880, %f868, %f872, %f856;
	fma.rn.f32 	%f881, %f868, %f873, %f857;
	fma.rn.f32 	%f882, %f868, %f874, %f858;
	fma.rn.f32 	%f883, %f869, %f871, %f859;
	fma.rn.f32 	%f884, %f869, %f872, %f860;
	fma.rn.f32 	%f885, %f869, %f873, %f861;
	fma.rn.f32 	%f886, %f869, %f874, %f862;
	fma.rn.f32 	%f887, %f870, %f871, %f863;
	fma.rn.f32 	%f888, %f870, %f872, %f864;
	fma.rn.f32 	%f889, %f870, %f873, %f865;
	fma.rn.f32 	%f890, %f870, %f874, %f866;
	ld.shared.f32 	%f891, [%r362+12];
	ld.shared.f32 	%f892, [%r362+144];
	ld.shared.f32 	%f893, [%r362+276];
	ld.shared.f32 	%f894, [%r362+408];
	ld.shared.f32 	%f895, [%r364+396];
	ld.shared.f32 	%f896, [%r364+400];
	ld.shared.f32 	%f897, [%r364+404];
	ld.shared.f32 	%f898, [%r364+408];
	fma.rn.f32 	%f899, %f891, %f895, %f875;
	fma.rn.f32 	%f900, %f891, %f896, %f876;
	fma.rn.f32 	%f901, %f891, %f897, %f877;
	fma.rn.f32 	%f902, %f891, %f898, %f878;
	fma.rn.f32 	%f903, %f892, %f895, %f879;
	fma.rn.f32 	%f904, %f892, %f896, %f880;
	fma.rn.f32 	%f905, %f892, %f897, %f881;
	fma.rn.f32 	%f906, %f892, %f898, %f882;
	fma.rn.f32 	%f907, %f893, %f895, %f883;
	fma.rn.f32 	%f908, %f893, %f896, %f884;
	fma.rn.f32 	%f909, %f893, %f897, %f885;
	fma.rn.f32 	%f910, %f893, %f898, %f886;
	fma.rn.f32 	%f911, %f894, %f895, %f887;
	fma.rn.f32 	%f912, %f894, %f896, %f888;
	fma.rn.f32 	%f913, %f894, %f897, %f889;
	fma.rn.f32 	%f914, %f894, %f898, %f890;
	ld.shared.f32 	%f915, [%r362+16];
	ld.shared.f32 	%f916, [%r362+148];
	ld.shared.f32 	%f917, [%r362+280];
	ld.shared.f32 	%f918, [%r362+412];
	ld.shared.f32 	%f919, [%r364+528];
	ld.shared.f32 	%f920, [%r364+532];
	ld.shared.f32 	%f921, [%r364+536];
	ld.shared.f32 	%f922, [%r364+540];
	fma.rn.f32 	%f923, %f915, %f919, %f899;
	fma.rn.f32 	%f924, %f915, %f920, %f900;
	fma.rn.f32 	%f925, %f915, %f921, %f901;
	fma.rn.f32 	%f926, %f915, %f922, %f902;
	fma.rn.f32 	%f927, %f916, %f919, %f903;
	fma.rn.f32 	%f928, %f916, %f920, %f904;
	fma.rn.f32 	%f929, %f916, %f921, %f905;
	fma.rn.f32 	%f930, %f916, %f922, %f906;
	fma.rn.f32 	%f931, %f917, %f919, %f907;
	fma.rn.f32 	%f932, %f917, %f920, %f908;
	fma.rn.f32 	%f933, %f917, %f921, %f909;
	fma.rn.f32 	%f934, %f917, %f922, %f910;
	fma.rn.f32 	%f935, %f918, %f919, %f911;
	fma.rn.f32 	%f936, %f918, %f920, %f912;
	fma.rn.f32 	%f937, %f918, %f921, %f913;
	fma.rn.f32 	%f938, %f918, %f922, %f914;
	ld.shared.f32 	%f939, [%r362+20];
	ld.shared.f32 	%f940, [%r362+152];
	ld.shared.f32 	%f941, [%r362+284];
	ld.shared.f32 	%f942, [%r362+416];
	ld.shared.f32 	%f943, [%r364+660];
	ld.shared.f32 	%f944, [%r364+664];
	ld.shared.f32 	%f945, [%r364+668];
	ld.shared.f32 	%f946, [%r364+672];
	fma.rn.f32 	%f947, %f939, %f943, %f923;
	fma.rn.f32 	%f948, %f939, %f944, %f924;
	fma.rn.f32 	%f949, %f939, %f945, %f925;
	fma.rn.f32 	%f950, %f939, %f946, %f926;
	fma.rn.f32 	%f951, %f940, %f943, %f927;
	fma.rn.f32 	%f952, %f940, %f944, %f928;
	fma.rn.f32 	%f953, %f940, %f945, %f929;
	fma.rn.f32 	%f954, %f940, %f946, %f930;
	fma.rn.f32 	%f955, %f941, %f943, %f931;
	fma.rn.f32 	%f956, %f941, %f944, %f932;
	fma.rn.f32 	%f957, %f941, %f945, %f933;
	fma.rn.f32 	%f958, %f941, %f946, %f934;
	fma.rn.f32 	%f959, %f942, %f943, %f935;
	fma.rn.f32 	%f960, %f942, %f944, %f936;
	fma.rn.f32 	%f961, %f942, %f945, %f937;
	fma.rn.f32 	%f962, %f942, %f946, %f938;
	ld.shared.f32 	%f963, [%r362+24];
	ld.shared.f32 	%f964, [%r362+156];
	ld.shared.f32 	%f965, [%r362+288];
	ld.shared.f32 	%f966, [%r362+420];
	ld.shared.f32 	%f967, [%r364+792];
	ld.shared.f32 	%f968, [%r364+796];
	ld.shared.f32 	%f969, [%r364+800];
	ld.shared.f32 	%f970, [%r364+804];
	fma.rn.f32 	%f971, %f963, %f967, %f947;
	fma.rn.f32 	%f972, %f963, %f968, %f948;
	fma.rn.f32 	%f973, %f963, %f969, %f949;
	fma.rn.f32 	%f974, %f963, %f970, %f950;
	fma.rn.f32 	%f975, %f964, %f967, %f951;
	fma.rn.f32 	%f976, %f964, %f968, %f952;
	fma.rn.f32 	%f977, %f964, %f969, %f953;
	fma.rn.f32 	%f978, %f964, %f970, %f954;
	fma.rn.f32 	%f979, %f965, %f967, %f955;
	fma.rn.f32 	%f980, %f965, %f968, %f956;
	fma.rn.f32 	%f981, %f965, %f969, %f957;
	fma.rn.f32 	%f982, %f965, %f970, %f958;
	fma.rn.f32 	%f983, %f966, %f967, %f959;
	fma.rn.f32 	%f984, %f966, %f968, %f960;
	fma.rn.f32 	%f985, %f966, %f969, %f961;
	fma.rn.f32 	%f986, %f966, %f970, %f962;
	ld.shared.f32 	%f987, [%r362+28];
	ld.shared.f32 	%f988, [%r362+160];
	ld.shared.f32 	%f989, [%r362+292];
	ld.shared.f32 	%f990, [%r362+424];
	ld.shared.f32 	%f991, [%r364+924];
	ld.shared.f32 	%f992, [%r364+928];
	ld.shared.f32 	%f993, [%r364+932];
	ld.shared.f32 	%f994, [%r364+936];
	fma.rn.f32 	%f995, %f987, %f991, %f971;
	fma.rn.f32 	%f996, %f987, %f992, %f972;
	fma.rn.f32 	%f997, %f987, %f993, %f973;
	fma.rn.f32 	%f998, %f987, %f994, %f974;
	fma.rn.f32 	%f999, %f988, %f991, %f975;
	fma.rn.f32 	%f1000, %f988, %f992, %f976;
	fma.rn.f32 	%f1001, %f988, %f993, %f977;
	fma.rn.f32 	%f1002, %f988, %f994, %f978;
	fma.rn.f32 	%f1003, %f989, %f991, %f979;
	fma.rn.f32 	%f1004, %f989, %f992, %f980;
	fma.rn.f32 	%f1005, %f989, %f993, %f981;
	fma.rn.f32 	%f1006, %f989, %f994, %f982;
	fma.rn.f32 	%f1007, %f990, %f991, %f983;
	fma.rn.f32 	%f1008, %f990, %f992, %f984;
	fma.rn.f32 	%f1009, %f990, %f993, %f985;
	fma.rn.f32 	%f1010, %f990, %f994, %f986;
	ld.shared.f32 	%f1011, [%r362+32];
	ld.shared.f32 	%f1012, [%r362+164];
	ld.shared.f32 	%f1013, [%r362+296];
	ld.shared.f32 	%f1014, [%r362+428];
	ld.shared.f32 	%f1015, [%r364+1056];
	ld.shared.f32 	%f1016, [%r364+1060];
	ld.shared.f32 	%f1017, [%r364+1064];
	ld.shared.f32 	%f1018, [%r364+1068];
	fma.rn.f32 	%f1019, %f1011, %f1015, %f995;
	fma.rn.f32 	%f1020, %f1011, %f1016, %f996;
	fma.rn.f32 	%f1021, %f1011, %f1017, %f997;
	fma.rn.f32 	%f1022, %f1011, %f1018, %f998;
	fma.rn.f32 	%f1023, %f1012, %f1015, %f999;
	fma.rn.f32 	%f1024, %f1012, %f1016, %f1000;
	fma.rn.f32 	%f1025, %f1012, %f1017, %f1001;
	fma.rn.f32 	%f1026, %f1012, %f1018, %f1002;
	fma.rn.f32 	%f1027, %f1013, %f1015, %f1003;
	fma.rn.f32 	%f1028, %f1013, %f1016, %f1004;
	fma.rn.f32 	%f1029, %f1013, %f1017, %f1005;
	fma.rn.f32 	%f1030, %f1013, %f1018, %f1006;
	fma.rn.f32 	%f1031, %f1014, %f1015, %f1007;
	fma.rn.f32 	%f1032, %f1014, %f1016, %f1008;
	fma.rn.f32 	%f1033, %f1014, %f1017, %f1009;
	fma.rn.f32 	%f1034, %f1014, %f1018, %f1010;
	ld.shared.f32 	%f1035, [%r362+36];
	ld.shared.f32 	%f1036, [%r362+168];
	ld.shared.f32 	%f1037, [%r362+300];
	ld.shared.f32 	%f1038, [%r362+432];
	ld.shared.f32 	%f1039, [%r364+1188];
	ld.shared.f32 	%f1040, [%r364+1192];
	ld.shared.f32 	%f1041, [%r364+1196];
	ld.shared.f32 	%f1042, [%r364+1200];
	fma.rn.f32 	%f1043, %f1035, %f1039, %f1019;
	fma.rn.f32 	%f1044, %f1035, %f1040, %f1020;
	fma.rn.f32 	%f1045, %f1035, %f1041, %f1021;
	fma.rn.f32 	%f1046, %f1035, %f1042, %f1022;
	fma.rn.f32 	%f1047, %f1036, %f1039, %f1023;
	fma.rn.f32 	%f1048, %f1036, %f1040, %f1024;
	fma.rn.f32 	%f1049, %f1036, %f1041, %f1025;
	fma.rn.f32 	%f1050, %f1036, %f1042, %f1026;
	fma.rn.f32 	%f1051, %f1037, %f1039, %f1027;
	fma.rn.f32 	%f1052, %f1037, %f1040, %f1028;
	fma.rn.f32 	%f1053, %f1037, %f1041, %f1029;
	fma.rn.f32 	%f1054, %f1037, %f1042, %f1030;
	fma.rn.f32 	%f1055, %f1038, %f1039, %f1031;
	fma.rn.f32 	%f1056, %f1038, %f1040, %f1032;
	fma.rn.f32 	%f1057, %f1038, %f1041, %f1033;
	fma.rn.f32 	%f1058, %f1038, %f1042, %f1034;
	ld.shared.f32 	%f1059, [%r362+40];
	ld.shared.f32 	%f1060, [%r362+172];
	ld.shared.f32 	%f1061, [%r362+304];
	ld.shared.f32 	%f1062, [%r362+436];
	ld.shared.f32 	%f1063, [%r364+1320];
	ld.shared.f32 	%f1064, [%r364+1324];
	ld.shared.f32 	%f1065, [%r364+1328];
	ld.shared.f32 	%f1066, [%r364+1332];
	fma.rn.f32 	%f1067, %f1059, %f1063, %f1043;
	fma.rn.f32 	%f1068, %f1059, %f1064, %f1044;
	fma.rn.f32 	%f1069, %f1059, %f1065, %f1045;
	fma.rn.f32 	%f1070, %f1059, %f1066, %f1046;
	fma.rn.f32 	%f1071, %f1060, %f1063, %f1047;
	fma.rn.f32 	%f1072, %f1060, %f1064, %f1048;
	fma.rn.f32 	%f1073, %f1060, %f1065, %f1049;
	fma.rn.f32 	%f1074, %f1060, %f1066, %f1050;
	fma.rn.f32 	%f1075, %f1061, %f1063, %f1051;
	fma.rn.f32 	%f1076, %f1061, %f1064, %f1052;
	fma.rn.f32 	%f1077, %f1061, %f1065, %f1053;
	fma.rn.f32 	%f1078, %f1061, %f1066, %f1054;
	fma.rn.f32 	%f1079, %f1062, %f1063, %f1055;
	fma.rn.f32 	%f1080, %f1062, %f1064, %f1056;
	fma.rn.f32 	%f1081, %f1062, %f1065, %f1057;
	fma.rn.f32 	%f1082, %f1062, %f1066, %f1058;
	ld.shared.f32 	%f1083, [%r362+44];
	ld.shared.f32 	%f1084, [%r362+176];
	ld.shared.f32 	%f1085, [%r362+308];
	ld.shared.f32 	%f1086, [%r362+440];
	ld.shared.f32 	%f1087, [%r364+1452];
	ld.shared.f32 	%f1088, [%r364+1456];
	ld.shared.f32 	%f1089, [%r364+1460];
	ld.shared.f32 	%f1090, [%r364+1464];
	fma.rn.f32 	%f1091, %f1083, %f1087, %f1067;
	fma.rn.f32 	%f1092, %f1083, %f1088, %f1068;
	fma.rn.f32 	%f1093, %f1083, %f1089, %f1069;
	fma.rn.f32 	%f1094, %f1083, %f1090, %f1070;
	fma.rn.f32 	%f1095, %f1084, %f1087, %f1071;
	fma.rn.f32 	%f1096, %f1084, %f1088, %f1072;
	fma.rn.f32 	%f1097, %f1084, %f1089, %f1073;
	fma.rn.f32 	%f1098, %f1084, %f1090, %f1074;
	fma.rn.f32 	%f1099, %f1085, %f1087, %f1075;
	fma.rn.f32 	%f1100, %f1085, %f1088, %f1076;
	fma.rn.f32 	%f1101, %f1085, %f1089, %f1077;
	fma.rn.f32 	%f1102, %f1085, %f1090, %f1078;
	fma.rn.f32 	%f1103, %f1086, %f1087, %f1079;
	fma.rn.f32 	%f1104, %f1086, %f1088, %f1080;
	fma.rn.f32 	%f1105, %f1086, %f1089, %f1081;
	fma.rn.f32 	%f1106, %f1086, %f1090, %f1082;
	ld.shared.f32 	%f1107, [%r362+48];
	ld.shared.f32 	%f1108, [%r362+180];
	ld.shared.f32 	%f1109, [%r362+312];
	ld.shared.f32 	%f1110, [%r362+444];
	ld.shared.f32 	%f1111, [%r364+1584];
	ld.shared.f32 	%f1112, [%r364+1588];
	ld.shared.f32 	%f1113, [%r364+1592];
	ld.shared.f32 	%f1114, [%r364+1596];
	fma.rn.f32 	%f1115, %f1107, %f1111, %f1091;
	fma.rn.f32 	%f1116, %f1107, %f1112, %f1092;
	fma.rn.f32 	%f1117, %f1107, %f1113, %f1093;
	fma.rn.f32 	%f1118, %f1107, %f1114, %f1094;
	fma.rn.f32 	%f1119, %f1108, %f1111, %f1095;
	fma.rn.f32 	%f1120, %f1108, %f1112, %f1096;
	fma.rn.f32 	%f1121, %f1108, %f1113, %f1097;
	fma.rn.f32 	%f1122, %f1108, %f1114, %f1098;
	fma.rn.f32 	%f1123, %f1109, %f1111, %f1099;
	fma.rn.f32 	%f1124, %f1109, %f1112, %f1100;
	fma.rn.f32 	%f1125, %f1109, %f1113, %f1101;
	fma.rn.f32 	%f1126, %f1109, %f1114, %f1102;
	fma.rn.f32 	%f1127, %f1110, %f1111, %f1103;
	fma.rn.f32 	%f1128, %f1110, %f1112, %f1104;
	fma.rn.f32 	%f1129, %f1110, %f1113, %f1105;
	fma.rn.f32 	%f1130, %f1110, %f1114, %f1106;
	ld.shared.f32 	%f1131, [%r362+52];
	ld.shared.f32 	%f1132, [%r362+184];
	ld.shared.f32 	%f1133, [%r362+316];
	ld.shared.f32 	%f1134, [%r362+448];
	ld.shared.f32 	%f1135, [%r364+1716];
	ld.shared.f32 	%f1136, [%r364+1720];
	ld.shared.f32 	%f1137, [%r364+1724];
	ld.shared.f32 	%f1138, [%r364+1728];
	fma.rn.f32 	%f1139, %f1131, %f1135, %f1115;
	fma.rn.f32 	%f1140, %f1131, %f1136, %f1116;
	fma.rn.f32 	%f1141, %f1131, %f1137, %f1117;
	fma.rn.f32 	%f1142, %f1131, %f1138, %f1118;
	fma.rn.f32 	%f1143, %f1132, %f1135, %f1119;
	fma.rn.f32 	%f1144, %f1132, %f1136, %f1120;
	fma.rn.f32 	%f1145, %f1132, %f1137, %f1121;
	fma.rn.f32 	%f1146, %f1132, %f1138, %f1122;
	fma.rn.f32 	%f1147, %f1133, %f1135, %f1123;
	fma.rn.f32 	%f1148, %f1133, %f1136, %f1124;
	fma.rn.f32 	%f1149, %f1133, %f1137, %f1125;
	fma.rn.f32 	%f1150, %f1133, %f1138, %f1126;
	fma.rn.f32 	%f1151, %f1134, %f1135, %f1127;
	fma.rn.f32 	%f1152, %f1134, %f1136, %f1128;
	fma.rn.f32 	%f1153, %f1134, %f1137, %f1129;
	fma.rn.f32 	%f1154, %f1134, %f1138, %f1130;
	ld.shared.f32 	%f1155, [%r362+56];
	ld.shared.f32 	%f1156, [%r362+188];
	ld.shared.f32 	%f1157, [%r362+320];
	ld.shared.f32 	%f1158, [%r362+452];
	ld.shared.f32 	%f1159, [%r364+1848];
	ld.shared.f32 	%f1160, [%r364+1852];
	ld.shared.f32 	%f1161, [%r364+1856];
	ld.shared.f32 	%f1162, [%r364+1860];
	fma.rn.f32 	%f1163, %f1155, %f1159, %f1139;
	fma.rn.f32 	%f1164, %f1155, %f1160, %f1140;
	fma.rn.f32 	%f1165, %f1155, %f1161, %f1141;
	fma.rn.f32 	%f1166, %f1155, %f1162, %f1142;
	fma.rn.f32 	%f1167, %f1156, %f1159, %f1143;
	fma.rn.f32 	%f1168, %f1156, %f1160, %f1144;
	fma.rn.f32 	%f1169, %f1156, %f1161, %f1145;
	fma.rn.f32 	%f1170, %f1156, %f1162, %f1146;
	fma.rn.f32 	%f1171, %f1157, %f1159, %f1147;
	fma.rn.f32 	%f1172, %f1157, %f1160, %f1148;
	fma.rn.f32 	%f1173, %f1157, %f1161, %f1149;
	fma.rn.f32 	%f1174, %f1157, %f1162, %f1150;
	fma.rn.f32 	%f1175, %f1158, %f1159, %f1151;
	fma.rn.f32 	%f1176, %f1158, %f1160, %f1152;
	fma.rn.f32 	%f1177, %f1158, %f1161, %f1153;
	fma.rn.f32 	%f1178, %f1158, %f1162, %f1154;
	ld.shared.f32 	%f1179, [%r362+60];
	ld.shared.f32 	%f1180, [%r362+192];
	ld.shared.f32 	%f1181, [%r362+324];
	ld.shared.f32 	%f1182, [%r362+456];
	ld.shared.f32 	%f1183, [%r364+1980];
	ld.shared.f32 	%f1184, [%r364+1984];
	ld.shared.f32 	%f1185, [%r364+1988];
	ld.shared.f32 	%f1186, [%r364+1992];
	fma.rn.f32 	%f1187, %f1179, %f1183, %f1163;
	fma.rn.f32 	%f1188, %f1179, %f1184, %f1164;
	fma.rn.f32 	%f1189, %f1179, %f1185, %f1165;
	fma.rn.f32 	%f1190, %f1179, %f1186, %f1166;
	fma.rn.f32 	%f1191, %f1180, %f1183, %f1167;
	fma.rn.f32 	%f1192, %f1180, %f1184, %f1168;
	fma.rn.f32 	%f1193, %f1180, %f1185, %f1169;
	fma.rn.f32 	%f1194, %f1180, %f1186, %f1170;
	fma.rn.f32 	%f1195, %f1181, %f1183, %f1171;
	fma.rn.f32 	%f1196, %f1181, %f1184, %f1172;
	fma.rn.f32 	%f1197, %f1181, %f1185, %f1173;
	fma.rn.f32 	%f1198, %f1181, %f1186, %f1174;
	fma.rn.f32 	%f1199, %f1182, %f1183, %f1175;
	fma.rn.f32 	%f1200, %f1182, %f1184, %f1176;
	fma.rn.f32 	%f1201, %f1182, %f1185, %f1177;
	fma.rn.f32 	%f1202, %f1182, %f1186, %f1178;
	ld.shared.f32 	%f1203, [%r362+64];
	ld.shared.f32 	%f1204, [%r362+196];
	ld.shared.f32 	%f1205, [%r362+328];
	ld.shared.f32 	%f1206, [%r362+460];
	ld.shared.f32 	%f1207, [%r364+2112];
	ld.shared.f32 	%f1208, [%r364+2116];
	ld.shared.f32 	%f1209, [%r364+2120];
	ld.shared.f32 	%f1210, [%r364+2124];
	fma.rn.f32 	%f1211, %f1203, %f1207, %f1187;
	fma.rn.f32 	%f1212, %f1203, %f1208, %f1188;
	fma.rn.f32 	%f1213, %f1203, %f1209, %f1189;
	fma.rn.f32 	%f1214, %f1203, %f1210, %f1190;
	fma.rn.f32 	%f1215, %f1204, %f1207, %f1191;
	fma.rn.f32 	%f1216, %f1204, %f1208, %f1192;
	fma.rn.f32 	%f1217, %f1204, %f1209, %f1193;
	fma.rn.f32 	%f1218, %f1204, %f1210, %f1194;
	fma.rn.f32 	%f1219, %f1205, %f1207, %f1195;
	fma.rn.f32 	%f1220, %f1205, %f1208, %f1196;
	fma.rn.f32 	%f1221, %f1205, %f1209, %f1197;
	fma.rn.f32 	%f1222, %f1205, %f1210, %f1198;
	fma.rn.f32 	%f1223, %f1206, %f1207, %f1199;
	fma.rn.f32 	%f1224, %f1206, %f1208, %f1200;
	fma.rn.f32 	%f1225, %f1206, %f1209, %f1201;
	fma.rn.f32 	%f1226, %f1206, %f1210, %f1202;
	ld.shared.f32 	%f1227, [%r362+68];
	ld.shared.f32 	%f1228, [%r362+200];
	ld.shared.f32 	%f1229, [%r362+332];
	ld.shared.f32 	%f1230, [%r362+464];
	ld.shared.f32 	%f1231, [%r364+2244];
	ld.shared.f32 	%f1232, [%r364+2248];
	ld.shared.f32 	%f1233, [%r364+2252];
	ld.shared.f32 	%f1234, [%r364+2256];
	fma.rn.f32 	%f1235, %f1227, %f1231, %f1211;
	fma.rn.f32 	%f1236, %f1227, %f1232, %f1212;
	fma.rn.f32 	%f1237, %f1227, %f1233, %f1213;
	fma.rn.f32 	%f1238, %f1227, %f1234, %f1214;
	fma.rn.f32 	%f1239, %f1228, %f1231, %f1215;
	fma.rn.f32 	%f1240, %f1228, %f1232, %f1216;
	fma.rn.f32 	%f1241, %f1228, %f1233, %f1217;
	fma.rn.f32 	%f1242, %f1228, %f1234, %f1218;
	fma.rn.f32 	%f1243, %f1229, %f1231, %f1219;
	fma.rn.f32 	%f1244, %f1229, %f1232, %f1220;
	fma.rn.f32 	%f1245, %f1229, %f1233, %f1221;
	fma.rn.f32 	%f1246, %f1229, %f1234, %f1222;
	fma.rn.f32 	%f1247, %f1230, %f1231, %f1223;
	fma.rn.f32 	%f1248, %f1230, %f1232, %f1224;
	fma.rn.f32 	%f1249, %f1230, %f1233, %f1225;
	fma.rn.f32 	%f1250, %f1230, %f1234, %f1226;
	ld.shared.f32 	%f1251, [%r362+72];
	ld.shared.f32 	%f1252, [%r362+204];
	ld.shared.f32 	%f1253, [%r362+336];
	ld.shared.f32 	%f1254, [%r362+468];
	ld.shared.f32 	%f1255, [%r364+2376];
	ld.shared.f32 	%f1256, [%r364+2380];
	ld.shared.f32 	%f1257, [%r364+2384];
	ld.shared.f32 	%f1258, [%r364+2388];
	fma.rn.f32 	%f1259, %f1251, %f1255, %f1235;
	fma.rn.f32 	%f1260, %f1251, %f1256, %f1236;
	fma.rn.f32 	%f1261, %f1251, %f1257, %f1237;
	fma.rn.f32 	%f1262, %f1251, %f1258, %f1238;
	fma.rn.f32 	%f1263, %f1252, %f1255, %f1239;
	fma.rn.f32 	%f1264, %f1252, %f1256, %f1240;
	fma.rn.f32 	%f1265, %f1252, %f1257, %f1241;
	fma.rn.f32 	%f1266, %f1252, %f1258, %f1242;
	fma.rn.f32 	%f1267, %f1253, %f1255, %f1243;
	fma.rn.f32 	%f1268, %f1253, %f1256, %f1244;
	fma.rn.f32 	%f1269, %f1253, %f1257, %f1245;
	fma.rn.f32 	%f1270, %f1253, %f1258, %f1246;
	fma.rn.f32 	%f1271, %f1254, %f1255, %f1247;
	fma.rn.f32 	%f1272, %f1254, %f1256, %f1248;
	fma.rn.f32 	%f1273, %f1254, %f1257, %f1249;
	fma.rn.f32 	%f1274, %f1254, %f1258, %f1250;
	ld.shared.f32 	%f1275, [%r362+76];
	ld.shared.f32 	%f1276, [%r362+208];
	ld.shared.f32 	%f1277, [%r362+340];
	ld.shared.f32 	%f1278, [%r362+472];
	ld.shared.f32 	%f1279, [%r364+2508];
	ld.shared.f32 	%f1280, [%r364+2512];
	ld.shared.f32 	%f1281, [%r364+2516];
	ld.shared.f32 	%f1282, [%r364+2520];
	fma.rn.f32 	%f1283, %f1275, %f1279, %f1259;
	fma.rn.f32 	%f1284, %f1275, %f1280, %f1260;
	fma.rn.f32 	%f1285, %f1275, %f1281, %f1261;
	fma.rn.f32 	%f1286, %f1275, %f1282, %f1262;
	fma.rn.f32 	%f1287, %f1276, %f1279, %f1263;
	fma.rn.f32 	%f1288, %f1276, %f1280, %f1264;
	fma.rn.f32 	%f1289, %f1276, %f1281, %f1265;
	fma.rn.f32 	%f1290, %f1276, %f1282, %f1266;
	fma.rn.f32 	%f1291, %f1277, %f1279, %f1267;
	fma.rn.f32 	%f1292, %f1277, %f1280, %f1268;
	fma.rn.f32 	%f1293, %f1277, %f1281, %f1269;
	fma.rn.f32 	%f1294, %f1277, %f1282, %f1270;
	fma.rn.f32 	%f1295, %f1278, %f1279, %f1271;
	fma.rn.f32 	%f1296, %f1278, %f1280, %f1272;
	fma.rn.f32 	%f1297, %f1278, %f1281, %f1273;
	fma.rn.f32 	%f1298, %f1278, %f1282, %f1274;
	ld.shared.f32 	%f1299, [%r362+80];
	ld.shared.f32 	%f1300, [%r362+212];
	ld.shared.f32 	%f1301, [%r362+344];
	ld.shared.f32 	%f1302, [%r362+476];
	ld.shared.f32 	%f1303, [%r364+2640];
	ld.shared.f32 	%f1304, [%r364+2644];
	ld.shared.f32 	%f1305, [%r364+2648];
	ld.shared.f32 	%f1306, [%r364+2652];
	fma.rn.f32 	%f1307, %f1299, %f1303, %f1283;
	fma.rn.f32 	%f1308, %f1299, %f1304, %f1284;
	fma.rn.f32 	%f1309, %f1299, %f1305, %f1285;
	fma.rn.f32 	%f1310, %f1299, %f1306, %f1286;
	fma.rn.f32 	%f1311, %f1300, %f1303, %f1287;
	fma.rn.f32 	%f1312, %f1300, %f1304, %f1288;
	fma.rn.f32 	%f1313, %f1300, %f1305, %f1289;
	fma.rn.f32 	%f1314, %f1300, %f1306, %f1290;
	fma.rn.f32 	%f1315, %f1301, %f1303, %f1291;
	fma.rn.f32 	%f1316, %f1301, %f1304, %f1292;
	fma.rn.f32 	%f1317, %f1301, %f1305, %f1293;
	fma.rn.f32 	%f1318, %f1301, %f1306, %f1294;
	fma.rn.f32 	%f1319, %f1302, %f1303, %f1295;
	fma.rn.f32 	%f1320, %f1302, %f1304, %f1296;
	fma.rn.f32 	%f1321, %f1302, %f1305, %f1297;
	fma.rn.f32 	%f1322, %f1302, %f1306, %f1298;
	ld.shared.f32 	%f1323, [%r362+84];
	ld.shared.f32 	%f1324, [%r362+216];
	ld.shared.f32 	%f1325, [%r362+348];
	ld.shared.f32 	%f1326, [%r362+480];
	ld.shared.f32 	%f1327, [%r364+2772];
	ld.shared.f32 	%f1328, [%r364+2776];
	ld.shared.f32 	%f1329, [%r364+2780];
	ld.shared.f32 	%f1330, [%r364+2784];
	fma.rn.f32 	%f1331, %f1323, %f1327, %f1307;
	fma.rn.f32 	%f1332, %f1323, %f1328, %f1308;
	fma.rn.f32 	%f1333, %f1323, %f1329, %f1309;
	fma.rn.f32 	%f1334, %f1323, %f1330, %f1310;
	fma.rn.f32 	%f1335, %f1324, %f1327, %f1311;
	fma.rn.f32 	%f1336, %f1324, %f1328, %f1312;
	fma.rn.f32 	%f1337, %f1324, %f1329, %f1313;
	fma.rn.f32 	%f1338, %f1324, %f1330, %f1314;
	fma.rn.f32 	%f1339, %f1325, %f1327, %f1315;
	fma.rn.f32 	%f1340, %f1325, %f1328, %f1316;
	fma.rn.f32 	%f1341, %f1325, %f1329, %f1317;
	fma.rn.f32 	%f1342, %f1325, %f1330, %f1318;
	fma.rn.f32 	%f1343, %f1326, %f1327, %f1319;
	fma.rn.f32 	%f1344, %f1326, %f1328, %f1320;
	fma.rn.f32 	%f1345, %f1326, %f1329, %f1321;
	fma.rn.f32 	%f1346, %f1326, %f1330, %f1322;
	ld.shared.f32 	%f1347, [%r362+88];
	ld.shared.f32 	%f1348, [%r362+220];
	ld.shared.f32 	%f1349, [%r362+352];
	ld.shared.f32 	%f1350, [%r362+484];
	ld.shared.f32 	%f1351, [%r364+2904];
	ld.shared.f32 	%f1352, [%r364+2908];
	ld.shared.f32 	%f1353, [%r364+2912];
	ld.shared.f32 	%f1354, [%r364+2916];
	fma.rn.f32 	%f1355, %f1347, %f1351, %f1331;
	fma.rn.f32 	%f1356, %f1347, %f1352, %f1332;
	fma.rn.f32 	%f1357, %f1347, %f1353, %f1333;
	fma.rn.f32 	%f1358, %f1347, %f1354, %f1334;
	fma.rn.f32 	%f1359, %f1348, %f1351, %f1335;
	fma.rn.f32 	%f1360, %f1348, %f1352, %f1336;
	fma.rn.f32 	%f1361, %f1348, %f1353, %f1337;
	fma.rn.f32 	%f1362, %f1348, %f1354, %f1338;
	fma.rn.f32 	%f1363, %f1349, %f1351, %f1339;
	fma.rn.f32 	%f1364, %f1349, %f1352, %f1340;
	fma.rn.f32 	%f1365, %f1349, %f1353, %f1341;
	fma.rn.f32 	%f1366, %f1349, %f1354, %f1342;
	fma.rn.f32 	%f1367, %f1350, %f1351, %f1343;
	fma.rn.f32 	%f1368, %f1350, %f1352, %f1344;
	fma.rn.f32 	%f1369, %f1350, %f1353, %f1345;
	fma.rn.f32 	%f1370, %f1350, %f1354, %f1346;
	ld.shared.f32 	%f1371, [%r362+92];
	ld.shared.f32 	%f1372, [%r362+224];
	ld.shared.f32 	%f1373, [%r362+356];
	ld.shared.f32 	%f1374, [%r362+488];
	ld.shared.f32 	%f1375, [%r364+3036];
	ld.shared.f32 	%f1376, [%r364+3040];
	ld.shared.f32 	%f1377, [%r364+3044];
	ld.shared.f32 	%f1378, [%r364+3048];
	fma.rn.f32 	%f1379, %f1371, %f1375, %f1355;
	fma.rn.f32 	%f1380, %f1371, %f1376, %f1356;
	fma.rn.f32 	%f1381, %f1371, %f1377, %f1357;
	fma.rn.f32 	%f1382, %f1371, %f1378, %f1358;
	fma.rn.f32 	%f1383, %f1372, %f1375, %f1359;
	fma.rn.f32 	%f1384, %f1372, %f1376, %f1360;
	fma.rn.f32 	%f1385, %f1372, %f1377, %f1361;
	fma.rn.f32 	%f1386, %f1372, %f1378, %f1362;
	fma.rn.f32 	%f1387, %f1373, %f1375, %f1363;
	fma.rn.f32 	%f1388, %f1373, %f1376, %f1364;
	fma.rn.f32 	%f1389, %f1373, %f1377, %f1365;
	fma.rn.f32 	%f1390, %f1373, %f1378, %f1366;
	fma.rn.f32 	%f1391, %f1374, %f1375, %f1367;
	fma.rn.f32 	%f1392, %f1374, %f1376, %f1368;
	fma.rn.f32 	%f1393, %f1374, %f1377, %f1369;
	fma.rn.f32 	%f1394, %f1374, %f1378, %f1370;
	ld.shared.f32 	%f1395, [%r362+96];
	ld.shared.f32 	%f1396, [%r362+228];
	ld.shared.f32 	%f1397, [%r362+360];
	ld.shared.f32 	%f1398, [%r362+492];
	ld.shared.f32 	%f1399, [%r364+3168];
	ld.shared.f32 	%f1400, [%r364+3172];
	ld.shared.f32 	%f1401, [%r364+3176];
	ld.shared.f32 	%f1402, [%r364+3180];
	fma.rn.f32 	%f1403, %f1395, %f1399, %f1379;
	fma.rn.f32 	%f1404, %f1395, %f1400, %f1380;
	fma.rn.f32 	%f1405, %f1395, %f1401, %f1381;
	fma.rn.f32 	%f1406, %f1395, %f1402, %f1382;
	fma.rn.f32 	%f1407, %f1396, %f1399, %f1383;
	fma.rn.f32 	%f1408, %f1396, %f1400, %f1384;
	fma.rn.f32 	%f1409, %f1396, %f1401, %f1385;
	fma.rn.f32 	%f1410, %f1396, %f1402, %f1386;
	fma.rn.f32 	%f1411, %f1397, %f1399, %f1387;
	fma.rn.f32 	%f1412, %f1397, %f1400, %f1388;
	fma.rn.f32 	%f1413, %f1397, %f1401, %f1389;
	fma.rn.f32 	%f1414, %f1397, %f1402, %f1390;
	fma.rn.f32 	%f1415, %f1398, %f1399, %f1391;
	fma.rn.f32 	%f1416, %f1398, %f1400, %f1392;
	fma.rn.f32 	%f1417, %f1398, %f1401, %f1393;
	fma.rn.f32 	%f1418, %f1398, %f1402, %f1394;
	ld.shared.f32 	%f1419, [%r362+100];
	ld.shared.f32 	%f1420, [%r362+232];
	ld.shared.f32 	%f1421, [%r362+364];
	ld.shared.f32 	%f1422, [%r362+496];
	ld.shared.f32 	%f1423, [%r364+3300];
	ld.shared.f32 	%f1424, [%r364+3304];
	ld.shared.f32 	%f1425, [%r364+3308];
	ld.shared.f32 	%f1426, [%r364+3312];
	fma.rn.f32 	%f1427, %f1419, %f1423, %f1403;
	fma.rn.f32 	%f1428, %f1419, %f1424, %f1404;
	fma.rn.f32 	%f1429, %f1419, %f1425, %f1405;
	fma.rn.f32 	%f1430, %f1419, %f1426, %f1406;
	fma.rn.f32 	%f1431, %f1420, %f1423, %f1407;
	fma.rn.f32 	%f1432, %f1420, %f1424, %f1408;
	fma.rn.f32 	%f1433, %f1420, %f1425, %f1409;
	fma.rn.f32 	%f1434, %f1420, %f1426, %f1410;
	fma.rn.f32 	%f1435, %f1421, %f1423, %f1411;
	fma.rn.f32 	%f1436, %f1421, %f1424, %f1412;
	fma.rn.f32 	%f1437, %f1421, %f1425, %f1413;
	fma.rn.f32 	%f1438, %f1421, %f1426, %f1414;
	fma.rn.f32 	%f1439, %f1422, %f1423, %f1415;
	fma.rn.f32 	%f1440, %f1422, %f1424, %f1416;
	fma.rn.f32 	%f1441, %f1422, %f1425, %f1417;
	fma.rn.f32 	%f1442, %f1422, %f1426, %f1418;
	ld.shared.f32 	%f1443, [%r362+104];
	ld.shared.f32 	%f1444, [%r362+236];
	ld.shared.f32 	%f1445, [%r362+368];
	ld.shared.f32 	%f1446, [%r362+500];
	ld.shared.f32 	%f1447, [%r364+3432];
	ld.shared.f32 	%f1448, [%r364+3436];
	ld.shared.f32 	%f1449, [%r364+3440];
	ld.shared.f32 	%f1450, [%r364+3444];
	fma.rn.f32 	%f1451, %f1443, %f1447, %f1427;
	fma.rn.f32 	%f1452, %f1443, %f1448, %f1428;
	fma.rn.f32 	%f1453, %f1443, %f1449, %f1429;
	fma.rn.f32 	%f1454, %f1443, %f1450, %f1430;
	fma.rn.f32 	%f1455, %f1444, %f1447, %f1431;
	fma.rn.f32 	%f1456, %f1444, %f1448, %f1432;
	fma.rn.f32 	%f1457, %f1444, %f1449, %f1433;
	fma.rn.f32 	%f1458, %f1444, %f1450, %f1434;
	fma.rn.f32 	%f1459, %f1445, %f1447, %f1435;
	fma.rn.f32 	%f1460, %f1445, %f1448, %f1436;
	fma.rn.f32 	%f1461, %f1445, %f1449, %f1437;
	fma.rn.f32 	%f1462, %f1445, %f1450, %f1438;
	fma.rn.f32 	%f1463, %f1446, %f1447, %f1439;
	fma.rn.f32 	%f1464, %f1446, %f1448, %f1440;
	fma.rn.f32 	%f1465, %f1446, %f1449, %f1441;
	fma.rn.f32 	%f1466, %f1446, %f1450, %f1442;
	ld.shared.f32 	%f1467, [%r362+108];
	ld.shared.f32 	%f1468, [%r362+240];
	ld.shared.f32 	%f1469, [%r362+372];
	ld.shared.f32 	%f1470, [%r362+504];
	ld.shared.f32 	%f1471, [%r364+3564];
	ld.shared.f32 	%f1472, [%r364+3568];
	ld.shared.f32 	%f1473, [%r364+3572];
	ld.shared.f32 	%f1474, [%r364+3576];
	fma.rn.f32 	%f1475, %f1467, %f1471, %f1451;
	fma.rn.f32 	%f1476, %f1467, %f1472, %f1452;
	fma.rn.f32 	%f1477, %f1467, %f1473, %f1453;
	fma.rn.f32 	%f1478, %f1467, %f1474, %f1454;
	fma.rn.f32 	%f1479, %f1468, %f1471, %f1455;
	fma.rn.f32 	%f1480, %f1468, %f1472, %f1456;
	fma.rn.f32 	%f1481, %f1468, %f1473, %f1457;
	fma.rn.f32 	%f1482, %f1468, %f1474, %f1458;
	fma.rn.f32 	%f1483, %f1469, %f1471, %f1459;
	fma.rn.f32 	%f1484, %f1469, %f1472, %f1460;
	fma.rn.f32 	%f1485, %f1469, %f1473, %f1461;
	fma.rn.f32 	%f1486, %f1469, %f1474, %f1462;
	fma.rn.f32 	%f1487, %f1470, %f1471, %f1463;
	fma.rn.f32 	%f1488, %f1470, %f1472, %f1464;
	fma.rn.f32 	%f1489, %f1470, %f1473, %f1465;
	fma.rn.f32 	%f1490, %f1470, %f1474, %f1466;
	ld.shared.f32 	%f1491, [%r362+112];
	ld.shared.f32 	%f1492, [%r362+244];
	ld.shared.f32 	%f1493, [%r362+376];
	ld.shared.f32 	%f1494, [%r362+508];
	ld.shared.f32 	%f1495, [%r364+3696];
	ld.shared.f32 	%f1496, [%r364+3700];
	ld.shared.f32 	%f1497, [%r364+3704];
	ld.shared.f32 	%f1498, [%r364+3708];
	fma.rn.f32 	%f1499, %f1491, %f1495, %f1475;
	fma.rn.f32 	%f1500, %f1491, %f1496, %f1476;
	fma.rn.f32 	%f1501, %f1491, %f1497, %f1477;
	fma.rn.f32 	%f1502, %f1491, %f1498, %f1478;
	fma.rn.f32 	%f1503, %f1492, %f1495, %f1479;
	fma.rn.f32 	%f1504, %f1492, %f1496, %f1480;
	fma.rn.f32 	%f1505, %f1492, %f1497, %f1481;
	fma.rn.f32 	%f1506, %f1492, %f1498, %f1482;
	fma.rn.f32 	%f1507, %f1493, %f1495, %f1483;
	fma.rn.f32 	%f1508, %f1493, %f1496, %f1484;
	fma.rn.f32 	%f1509, %f1493, %f1497, %f1485;
	fma.rn.f32 	%f1510, %f1493, %f1498, %f1486;
	fma.rn.f32 	%f1511, %f1494, %f1495, %f1487;
	fma.rn.f32 	%f1512, %f1494, %f1496, %f1488;
	fma.rn.f32 	%f1513, %f1494, %f1497, %f1489;
	fma.rn.f32 	%f1514, %f1494, %f1498, %f1490;
	ld.shared.f32 	%f1515, [%r362+116];
	ld.shared.f32 	%f1516, [%r362+248];
	ld.shared.f32 	%f1517, [%r362+380];
	ld.shared.f32 	%f1518, [%r362+512];
	ld.shared.f32 	%f1519, [%r364+3828];
	ld.shared.f32 	%f1520, [%r364+3832];
	ld.shared.f32 	%f1521, [%r364+3836];
	ld.shared.f32 	%f1522, [%r364+3840];
	fma.rn.f32 	%f1523, %f1515, %f1519, %f1499;
	fma.rn.f32 	%f1524, %f1515, %f1520, %f1500;
	fma.rn.f32 	%f1525, %f1515, %f1521, %f1501;
	fma.rn.f32 	%f1526, %f1515, %f1522, %f1502;
	fma.rn.f32 	%f1527, %f1516, %f1519, %f1503;
	fma.rn.f32 	%f1528, %f1516, %f1520, %f1504;
	fma.rn.f32 	%f1529, %f1516, %f1521, %f1505;
	fma.rn.f32 	%f1530, %f1516, %f1522, %f1506;
	fma.rn.f32 	%f1531, %f1517, %f1519, %f1507;
	fma.rn.f32 	%f1532, %f1517, %f1520, %f1508;
	fma.rn.f32 	%f1533, %f1517, %f1521, %f1509;
	fma.rn.f32 	%f1534, %f1517, %f1522, %f1510;
	fma.rn.f32 	%f1535, %f1518, %f1519, %f1511;
	fma.rn.f32 	%f1536, %f1518, %f1520, %f1512;
	fma.rn.f32 	%f1537, %f1518, %f1521, %f1513;
	fma.rn.f32 	%f1538, %f1518, %f1522, %f1514;
	ld.shared.f32 	%f1539, [%r362+120];
	ld.shared.f32 	%f1540, [%r362+252];
	ld.shared.f32 	%f1541, [%r362+384];
	ld.shared.f32 	%f1542, [%r362+516];
	ld.shared.f32 	%f1543, [%r364+3960];
	ld.shared.f32 	%f1544, [%r364+3964];
	ld.shared.f32 	%f1545, [%r364+3968];
	ld.shared.f32 	%f1546, [%r364+3972];
	fma.rn.f32 	%f1547, %f1539, %f1543, %f1523;
	fma.rn.f32 	%f1548, %f1539, %f1544, %f1524;
	fma.rn.f32 	%f1549, %f1539, %f1545, %f1525;
	fma.rn.f32 	%f1550, %f1539, %f1546, %f1526;
	fma.rn.f32 	%f1551, %f1540, %f1543, %f1527;
	fma.rn.f32 	%f1552, %f1540, %f1544, %f1528;
	fma.rn.f32 	%f1553, %f1540, %f1545, %f1529;
	fma.rn.f32 	%f1554, %f1540, %f1546, %f1530;
	fma.rn.f32 	%f1555, %f1541, %f1543, %f1531;
	fma.rn.f32 	%f1556, %f1541, %f1544, %f1532;
	fma.rn.f32 	%f1557, %f1541, %f1545, %f1533;
	fma.rn.f32 	%f1558, %f1541, %f1546, %f1534;
	fma.rn.f32 	%f1559, %f1542, %f1543, %f1535;
	fma.rn.f32 	%f1560, %f1542, %f1544, %f1536;
	fma.rn.f32 	%f1561, %f1542, %f1545, %f1537;
	fma.rn.f32 	%f1562, %f1542, %f1546, %f1538;
	ld.shared.f32 	%f1563, [%r362+124];
	ld.shared.f32 	%f1564, [%r362+256];
	ld.shared.f32 	%f1565, [%r362+388];
	ld.shared.f32 	%f1566, [%r362+520];
	ld.shared.f32 	%f1567, [%r364+4092];
	ld.shared.f32 	%f1568, [%r364+4096];
	ld.shared.f32 	%f1569, [%r364+4100];
	ld.shared.f32 	%f1570, [%r364+4104];
	fma.rn.f32 	%f1571, %f1563, %f1567, %f1547;
	fma.rn.f32 	%f1572, %f1563, %f1568, %f1548;
	fma.rn.f32 	%f1573, %f1563, %f1569, %f1549;
	fma.rn.f32 	%f1574, %f1563, %f1570, %f1550;
	fma.rn.f32 	%f1575, %f1564, %f1567, %f1551;
	fma.rn.f32 	%f1576, %f1564, %f1568, %f1552;
	fma.rn.f32 	%f1577, %f1564, %f1569, %f1553;
	fma.rn.f32 	%f1578, %f1564, %f1570, %f1554;
	fma.rn.f32 	%f1579, %f1565, %f1567, %f1555;
	fma.rn.f32 	%f1580, %f1565, %f1568, %f1556;
	fma.rn.f32 	%f1581, %f1565, %f1569, %f1557;
	fma.rn.f32 	%f1582, %f1565, %f1570, %f1558;
	fma.rn.f32 	%f1583, %f1566, %f1567, %f1559;
	fma.rn.f32 	%f1584, %f1566, %f1568, %f1560;
	fma.rn.f32 	%f1585, %f1566, %f1569, %f1561;
	fma.rn.f32 	%f1586, %f1566, %f1570, %f1562;
	shl.b32 	%r365, %r1, 9;
	mov.u32 	%r366, _ZZ24tiling_double_buffer_4x4PfS_S_iiiE3s_c;
	add.s32 	%r367, %r366, %r365;
	add.s32 	%r368, %r367, %r363;
	st.shared.f32 	[%r368], %f1571;
	st.shared.f32 	[%r368+4], %f1572;
	st.shared.f32 	[%r368+8], %f1573;
	st.shared.f32 	[%r368+12], %f1574;
	st.shared.f32 	[%r368+128], %f1575;
	st.shared.f32 	[%r368+132], %f1576;
	st.shared.f32 	[%r368+136], %f1577;
	st.shared.f32 	[%r368+140], %f1578;
	st.shared.f32 	[%r368+256], %f1579;
	st.shared.f32 	[%r368+260], %f1580;
	st.shared.f32 	[%r368+264], %f1581;
	st.shared.f32 	[%r368+268], %f1582;
	st.shared.f32 	[%r368+384], %f1583;
	st.shared.f32 	[%r368+388], %f1584;
	st.shared.f32 	[%r368+392], %f1585;
	st.shared.f32 	[%r368+396], %f1586;
	bar.sync 	0;
	shr.u32 	%r64, %r3, 5;
	and.b32  	%r65, %r3, 31;
	add.s32 	%r66, %r64, %r5;
	add.s32 	%r67, %r65, %r6;
	setp.ge.s32 	%p53, %r66, %r142;
	setp.ge.s32 	%p54, %r67, %r143;
	or.pred  	%p55, %p53, %p54;
	@%p55 bra 	$L__BB0_57;
	shl.b32 	%r369, %r64, 7;
	add.s32 	%r371, %r366, %r369;
	shl.b32 	%r372, %r65, 2;
	add.s32 	%r373, %r371, %r372;
	ld.shared.f32 	%f1587, [%r373];
	mad.lo.s32 	%r374, %r66, %r143, %r67;
	mul.wide.s32 	%rd39, %r374, 4;
	add.s64 	%rd40, %rd3, %rd39;
	st.global.f32 	[%rd40], %f1587;
$L__BB0_57:
	add.s32 	%r68, %r4, %r3;
	shr.u32 	%r69, %r68, 5;
	and.b32  	%r70, %r68, 31;
	add.s32 	%r71, %r69, %r5;
	add.s32 	%r72, %r70, %r6;
	setp.ge.s32 	%p56, %r71, %r142;
	setp.ge.s32 	%p57, %r72, %r143;
	or.pred  	%p58, %p56, %p57;
	@%p58 bra 	$L__BB0_59;
	shl.b32 	%r375, %r69, 7;
	add.s32 	%r377, %r366, %r375;
	shl.b32 	%r378, %r70, 2;
	add.s32 	%r379, %r377, %r378;
	ld.shared.f32 	%f1588, [%r379];
	mad.lo.s32 	%r380, %r71, %r143, %r72;
	mul.wide.s32 	%rd41, %r380, 4;
	add.s64 	%rd42, %rd3, %rd41;
	st.global.f32 	[%rd42], %f1588;
$L__BB0_59:
	add.s32 	%r73, %r68, %r4;
	shr.u32 	%r74, %r73, 5;
	and.b32  	%r75, %r73, 31;
	add.s32 	%r76, %r74, %r5;
	add.s32 	%r77, %r75, %r6;
	setp.ge.s32 	%p59, %r76, %r142;
	setp.ge.s32 	%p60, %r77, %r143;
	or.pred  	%p61, %p59, %p60;
	@%p61 bra 	$L__BB0_61;
	shl.b32 	%r381, %r74, 7;
	add.s32 	%r383, %r366, %r381;
	shl.b32 	%r384, %r75, 2;
	add.s32 	%r385, %r383, %r384;
	ld.shared.f32 	%f1589, [%r385];
	mad.lo.s32 	%r386, %r76, %r143, %r77;
	mul.wide.s32 	%rd43, %r386, 4;
	add.s64 	%rd44, %rd3, %rd43;
	st.global.f32 	[%rd44], %f1589;
$L__BB0_61:
	add.s32 	%r78, %r73, %r4;
	shr.u32 	%r79, %r78, 5;
	and.b32  	%r80, %r78, 31;
	add.s32 	%r81, %r79, %r5;
	add.s32 	%r82, %r80, %r6;
	setp.ge.s32 	%p62, %r81, %r142;
	setp.ge.s32 	%p63, %r82, %r143;
	or.pred  	%p64, %p62, %p63;
	@%p64 bra 	$L__BB0_63;
	shl.b32 	%r387, %r79, 7;
	add.s32 	%r389, %r366, %r387;
	shl.b32 	%r390, %r80, 2;
	add.s32 	%r391, %r389, %r390;
	ld.shared.f32 	%f1590, [%r391];
	mad.lo.s32 	%r392, %r81, %r143, %r82;
	mul.wide.s32 	%rd45, %r392, 4;
	add.s64 	%rd46, %rd3, %rd45;
	st.global.f32 	[%rd46], %f1590;
$L__BB0_63:
	add.s32 	%r83, %r78, %r4;
	shr.u32 	%r84, %r83, 5;
	and.b32  	%r85, %r83, 31;
	add.s32 	%r86, %r84, %r5;
	add.s32 	%r87, %r85, %r6;
	setp.ge.s32 	%p65, %r86, %r142;
	setp.ge.s32 	%p66, %r87, %r143;
	or.pred  	%p67, %p65, %p66;
	@%p67 bra 	$L__BB0_65;
	shl.b32 	%r393, %r84, 7;
	add.s32 	%r395, %r366, %r393;
	shl.b32 	%r396, %r85, 2;
	add.s32 	%r397, %r395, %r396;
	ld.shared.f32 	%f1591, [%r397];
	mad.lo.s32 	%r398, %r86, %r143, %r87;
	mul.wide.s32 	%rd47, %r398, 4;
	add.s64 	%rd48, %rd3, %rd47;
	st.global.f32 	[%rd48], %f1591;
$L__BB0_65:
	add.s32 	%r88, %r83, %r4;
	shr.u32 	%r89, %r88, 5;
	and.b32  	%r90, %r88, 31;
	add.s32 	%r91, %r89, %r5;
	add.s32 	%r92, %r90, %r6;
	setp.ge.s32 	%p68, %r91, %r142;
	setp.ge.s32 	%p69, %r92, %r143;
	or.pred  	%p70, %p68, %p69;
	@%p70 bra 	$L__BB0_67;
	shl.b32 	%r399, %r89, 7;
	add.s32 	%r401, %r366, %r399;
	shl.b32 	%r402, %r90, 2;
	add.s32 	%r403, %r401, %r402;
	ld.shared.f32 	%f1592, [%r403];
	mad.lo.s32 	%r404, %r91, %r143, %r92;
	mul.wide.s32 	%rd49, %r404, 4;
	add.s64 	%rd50, %rd3, %rd49;
	st.global.f32 	[%rd50], %f1592;
$L__BB0_67:
	add.s32 	%r93, %r88, %r4;
	shr.u32 	%r94, %r93, 5;
	and.b32  	%r95, %r93, 31;
	add.s32 	%r96, %r94, %r5;
	add.s32 	%r97, %r95, %r6;
	setp.ge.s32 	%p71, %r96, %r142;
	setp.ge.s32 	%p72, %r97, %r143;
	or.pred  	%p73, %p71, %p72;
	@%p73 bra 	$L__BB0_69;
	shl.b32 	%r405, %r94, 7;
	add.s32 	%r407, %r366, %r405;
	shl.b32 	%r408, %r95, 2;
	add.s32 	%r409, %r407, %r408;
	ld.shared.f32 	%f1593, [%r409];
	mad.lo.s32 	%r410, %r96, %r143, %r97;
	mul.wide.s32 	%rd51, %r410, 4;
	add.s64 	%rd52, %rd3, %rd51;
	st.global.f32 	[%rd52], %f1593;
$L__BB0_69:
	add.s32 	%r98, %r93, %r4;
	shr.u32 	%r99, %r98, 5;
	and.b32  	%r100, %r98, 31;
	add.s32 	%r101, %r99, %r5;
	add.s32 	%r102, %r100, %r6;
	setp.ge.s32 	%p74, %r101, %r142;
	setp.ge.s32 	%p75, %r102, %r143;
	or.pred  	%p76, %p74, %p75;
	@%p76 bra 	$L__BB0_71;
	shl.b32 	%r411, %r99, 7;
	add.s32 	%r413, %r366, %r411;
	shl.b32 	%r414, %r100, 2;
	add.s32 	%r415, %r413, %r414;
	ld.shared.f32 	%f1594, [%r415];
	mad.lo.s32 	%r416, %r101, %r143, %r102;
	mul.wide.s32 	%rd53, %r416, 4;
	add.s64 	%rd54, %rd3, %rd53;
	st.global.f32 	[%rd54], %f1594;
$L__BB0_71:
	add.s32 	%r103, %r98, %r4;
	shr.u32 	%r104, %r103, 5;
	and.b32  	%r105, %r103, 31;
	add.s32 	%r106, %r104, %r5;
	add.s32 	%r107, %r105, %r6;
	setp.ge.s32 	%p77, %r106, %r142;
	setp.ge.s32 	%p78, %r107, %r143;
	or.pred  	%p79, %p77, %p78;
	@%p79 bra 	$L__BB0_73;
	shl.b32 	%r417, %r104, 7;
	add.s32 	%r419, %r366, %r417;
	shl.b32 	%r420, %r105, 2;
	add.s32 	%r421, %r419, %r420;
	ld.shared.f32 	%f1595, [%r421];
	mad.lo.s32 	%r422, %r106, %r143, %r107;
	mul.wide.s32 	%rd55, %r422, 4;
	add.s64 	%rd56, %rd3, %rd55;
	st.global.f32 	[%rd56], %f1595;
$L__BB0_73:
	add.s32 	%r108, %r103, %r4;
	shr.u32 	%r109, %r108, 5;
	and.b32  	%r110, %r108, 31;
	add.s32 	%r111, %r109, %r5;
	add.s32 	%r112, %r110, %r6;
	setp.ge.s32 	%p80, %r111, %r142;
	setp.ge.s32 	%p81, %r112, %r143;
	or.pred  	%p82, %p80, %p81;
	@%p82 bra 	$L__BB0_75;
	shl.b32 	%r423, %r109, 7;
	add.s32 	%r425, %r366, %r423;
	shl.b32 	%r426, %r110, 2;
	add.s32 	%r427, %r425, %r426;
	ld.shared.f32 	%f1596, [%r427];
	mad.lo.s32 	%r428, %r111, %r143, %r112;
	mul.wide.s32 	%rd57, %r428, 4;
	add.s64 	%rd58, %rd3, %rd57;
	st.global.f32 	[%rd58], %f1596;
$L__BB0_75:
	add.s32 	%r113, %r108, %r4;
	shr.u32 	%r114, %r113, 5;
	and.b32  	%r115, %r113, 31;
	add.s32 	%r116, %r114, %r5;
	add.s32 	%r117, %r115, %r6;
	setp.ge.s32 	%p83, %r116, %r142;
	setp.ge.s32 	%p84, %r117, %r143;
	or.pred  	%p85, %p83, %p84;
	@%p85 bra 	$L__BB0_77;
	shl.b32 	%r429, %r114, 7;
	add.s32 	%r431, %r366, %r429;
	shl.b32 	%r432, %r115, 2;
	add.s32 	%r433, %r431, %r432;
	ld.shared.f32 	%f1597, [%r433];
	mad.lo.s32 	%r434, %r116, %r143, %r117;
	mul.wide.s32 	%rd59, %r434, 4;
	add.s64 	%rd60, %rd3, %rd59;
	st.global.f32 	[%rd60], %f1597;
$L__BB0_77:
	add.s32 	%r118, %r113, %r4;
	shr.u32 	%r119, %r118, 5;
	and.b32  	%r120, %r118, 31;
	add.s32 	%r121, %r119, %r5;
	add.s32 	%r122, %r120, %r6;
	setp.ge.s32 	%p86, %r121, %r142;
	setp.ge.s32 	%p87, %r122, %r143;
	or.pred  	%p88, %p86, %p87;
	@%p88 bra 	$L__BB0_79;
	shl.b32 	%r435, %r119, 7;
	add.s32 	%r437, %r366, %r435;
	shl.b32 	%r438, %r120, 2;
	add.s32 	%r439, %r437, %r438;
	ld.shared.f32 	%f1598, [%r439];
	mad.lo.s32 	%r440, %r121, %r143, %r122;
	mul.wide.s32 	%rd61, %r440, 4;
	add.s64 	%rd62, %rd3, %rd61;
	st.global.f32 	[%rd62], %f1598;
$L__BB0_79:
	add.s32 	%r123, %r118, %r4;
	shr.u32 	%r124, %r123, 5;
	and.b32  	%r125, %r123, 31;
	add.s32 	%r126, %r124, %r5;
	add.s32 	%r127, %r125, %r6;
	setp.ge.s32 	%p89, %r126, %r142;
	setp.ge.s32 	%p90, %r127, %r143;
	or.pred  	%p91, %p89, %p90;
	@%p91 bra 	$L__BB0_81;
	shl.b32 	%r441, %r124, 7;
	add.s32 	%r443, %r366, %r441;
	shl.b32 	%r444, %r125, 2;
	add.s32 	%r445, %r443, %r444;
	ld.shared.f32 	%f1599, [%r445];
	mad.lo.s32 	%r446, %r126, %r143, %r127;
	mul.wide.s32 	%rd63, %r446, 4;
	add.s64 	%rd64, %rd3, %rd63;
	st.global.f32 	[%rd64], %f1599;
$L__BB0_81:
	add.s32 	%r128, %r123, %r4;
	shr.u32 	%r129, %r128, 5;
	and.b32  	%r130, %r128, 31;
	add.s32 	%r131, %r129, %r5;
	add.s32 	%r132, %r130, %r6;
	setp.ge.s32 	%p92, %r131, %r142;
	setp.ge.s32 	%p93, %r132, %r143;
	or.pred  	%p94, %p92, %p93;
	@%p94 bra 	$L__BB0_83;
	shl.b32 	%r447, %r129, 7;
	add.s32 	%r449, %r366, %r447;
	shl.b32 	%r450, %r130, 2;
	add.s32 	%r451, %r449, %r450;
	ld.shared.f32 	%f1600, [%r451];
	mad.lo.s32 	%r452, %r131, %r143, %r132;
	mul.wide.s32 	%rd65, %r452, 4;
	add.s64 	%rd66, %rd3, %rd65;
	st.global.f32 	[%rd66], %f1600;
$L__BB0_83:
	add.s32 	%r133, %r128, %r4;
	shr.u32 	%r134, %r133, 5;
	and.b32  	%r135, %r133, 31;
	add.s32 	%r136, %r134, %r5;
	add.s32 	%r137, %r135, %r6;
	setp.ge.s32 	%p95, %r136, %r142;
	setp.ge.s32 	%p96, %r137, %r143;
	or.pred  	%p97, %p95, %p96;
	@%p97 bra 	$L__BB0_85;
	shl.b32 	%r453, %r134, 7;
	add.s32 	%r455, %r366, %r453;
	shl.b32 	%r456, %r135, 2;
	add.s32 	%r457, %r455, %r456;
	ld.shared.f32 	%f1601, [%r457];
	mad.lo.s32 	%r458, %r136, %r143, %r137;
	mul.wide.s32 	%rd67, %r458, 4;
	add.s64 	%rd68, %rd3, %rd67;
	st.global.f32 	[%rd68], %f1601;
$L__BB0_85:
	add.s32 	%r459, %r133, %r4;
	shr.u32 	%r138, %r459, 5;
	and.b32  	%r139, %r459, 31;
	add.s32 	%r140, %r138, %r5;
	add.s32 	%r141, %r139, %r6;
	setp.ge.s32 	%p98, %r140, %r142;
	setp.ge.s32 	%p99, %r141, %r143;
	or.pred  	%p100, %p98, %p99;
	@%p100 bra 	$L__BB0_87;
	shl.b32 	%r460, %r138, 7;
	add.s32 	%r462, %r366, %r460;
	shl.b32 	%r463, %r139, 2;
	add.s32 	%r464, %r462, %r463;
	ld.shared.f32 	%f1602, [%r464];
	mad.lo.s32 	%r465, %r140, %r143, %r141;
	mul.wide.s32 	%rd69, %r465, 4;
	add.s64 	%rd70, %rd3, %rd69;
	st.global.f32 	[%rd70], %f1602;
$L__BB0_87:
	ret;

}


// ===== COMPILED SASS (sm_100) =====

	.target	sm_100

	.elftype	@"ET_EXEC"


//--------------------- .note.nv.tkinfo           --------------------------
	.section	.note.nv.tkinfo,"",@"SHT_NOTE"
	.sectionflags	@"SHF_NOTE_NV_TKINFO"
	.tkinfo
        /*0018*/ 	.word	0x00000002
        /*0030*/ 	.string	""
        /*0030*/ 	.string	"ptxas"
        /*0030*/ 	.string	"Cuda compilation tools, release 13.0, V13.0.88"
        /*0030*/ 	.string	"Build cuda_13.0.r13.0/compiler.36424714_0"
        /*0030*/ 	.string	"-arch sm_100 -m 64 "



//--------------------- .note.nv.cuinfo           --------------------------
	.section	.note.nv.cuinfo,"",@"SHT_NOTE"
	.sectionflags	@"SHF_NOTE_NV_CUINFO"
        /*0018*/ 	.short	0x0002
        /*001a*/ 	.short	0x0064
        /*001c*/ 	.short	0x0082
	.zero		2


//--------------------- .nv.info                  --------------------------
	.section	.nv.info,"",@"SHT_CUDA_INFO"
	.align	4


	//----- nvinfo : EIATTR_REGCOUNT
	.align		4
        /*0000*/ 	.byte	0x04, 0x2f
        /*0002*/ 	.short	(.L_1 - .L_0)
	.align		4
.L_0:
        /*0004*/ 	.word	index@(_Z24tiling_double_buffer_4x4PfS_S_iii)
        /*0008*/ 	.word	0x00000040


	//----- nvinfo : EIATTR_FRAME_SIZE
	.align		4
.L_1:
        /*000c*/ 	.byte	0x04, 0x11
        /*000e*/ 	.short	(.L_3 - .L_2)
	.align		4
.L_2:
        /*0010*/ 	.word	index@(_Z24tiling_double_buffer_4x4PfS_S_iii)
        /*0014*/ 	.word	0x00000000


	//----- nvinfo : EIATTR_MIN_STACK_SIZE
	.align		4
.L_3:
        /*0018*/ 	.byte	0x04, 0x12
        /*001a*/ 	.short	(.L_5 - .L_4)
	.align		4
.L_4:
        /*001c*/ 	.word	index@(_Z24tiling_double_buffer_4x4PfS_S_iii)
        /*0020*/ 	.word	0x00000000
.L_5:


//--------------------- .nv.compat                --------------------------
	.section	.nv.compat,"",@"SHT_CUDA_COMPAT_INFO"
	.align	4
        /*0000*/ 	.byte	0x02, 0x09, 0x00, 0x00, 0x02, 0x02, 0x01, 0x00, 0x02, 0x05, 0x05, 0x00, 0x03, 0x07, 0x01, 0x01
        /*0010*/ 	.byte	0x02, 0x03, 0x00, 0x00, 0x02, 0x06, 0x01, 0x00, 0x04, 0x0b, 0x08, 0x00, 0x09, 0x00, 0x00, 0x00
        /*0020*/ 	.byte	0x00, 0x00, 0x00, 0x00


//--------------------- .nv.info._Z24tiling_double_buffer_4x4PfS_S_iii --------------------------
	.section	.nv.info._Z24tiling_double_buffer_4x4PfS_S_iii,"",@"SHT_CUDA_INFO"
	.sectionflags	@""
	.align	4


	//----- nvinfo : EIATTR_CUDA_API_VERSION
	.align		4
        /*0000*/ 	.byte	0x04, 0x37
        /*0002*/ 	.short	(.L_7 - .L_6)
.L_6:
        /*0004*/ 	.word	0x00000082


	//----- nvinfo : EIATTR_KPARAM_INFO
	.align		4
.L_7:
        /*0008*/ 	.byte	0x04, 0x17
        /*000a*/ 	.short	(.L_9 - .L_8)
.L_8:
        /*000c*/ 	.word	0x00000000
        /*0010*/ 	.short	0x0005
        /*0012*/ 	.short	0x0020
        /*0014*/ 	.byte	0x00, 0xf0, 0x11, 0x00


	//----- nvinfo : EIATTR_KPARAM_INFO
	.align		4
.L_9:
        /*0018*/ 	.byte	0x04, 0x17
        /*001a*/ 	.short	(.L_11 - .L_10)
.L_10:
        /*001c*/ 	.word	0x00000000
        /*0020*/ 	.short	0x0004
        /*0022*/ 	.short	0x001c
        /*0024*/ 	.byte	0x00, 0xf0, 0x11, 0x00


	//----- nvinfo : EIATTR_KPARAM_INFO
	.align		4
.L_11:
        /*0028*/ 	.byte	0x04, 0x17
        /*002a*/ 	.short	(.L_13 - .L_12)
.L_12:
        /*002c*/ 	.word	0x00000000
        /*0030*/ 	.short	0x0003
        /*0032*/ 	.short	0x0018
        /*0034*/ 	.byte	0x00, 0xf0, 0x11, 0x00


	//----- nvinfo : EIATTR_KPARAM_INFO
	.align		4
.L_13:
        /*0038*/ 	.byte	0x04, 0x17
        /*003a*/ 	.short	(.L_15 - .L_14)
.L_14:
        /*003c*/ 	.word	0x00000000
        /*0040*/ 	.short	0x0002
        /*0042*/ 	.short	0x0010
        /*0044*/ 	.byte	0x00, 0xf5, 0x21, 0x00


	//----- nvinfo : EIATTR_KPARAM_INFO
	.align		4
.L_15:
        /*0048*/ 	.byte	0x04, 0x17
        /*004a*/ 	.short	(.L_17 - .L_16)
.L_16:
        /*004c*/ 	.word	0x00000000
        /*0050*/ 	.short	0x0001
        /*0052*/ 	.short	0x0008
        /*0054*/ 	.byte	0x00, 0xf5, 0x21, 0x00


	//----- nvinfo : EIATTR_KPARAM_INFO
	.align		4
.L_17:
        /*0058*/ 	.byte	0x04, 0x17
        /*005a*/ 	.short	(.L_19 - .L_18)
.L_18:
        /*005c*/ 	.word	0x00000000
        /*0060*/ 	.short	0x0000
        /*0062*/ 	.short	0x0000
        /*0064*/ 	.byte	0x00, 0xf5, 0x21, 0x00


	//----- nvinfo : EIATTR_SPARSE_MMA_MASK
	.align		4
.L_19:
        /*0068*/ 	.byte	0x03, 0x50
        /*006a*/ 	.short	0x0000


	//----- nvinfo : EIATTR_MAXREG_COUNT
	.align		4
        /*006c*/ 	.byte	0x03, 0x1b
        /*006e*/ 	.short	0x00ff


	//----- nvinfo : EIATTR_NUM_BARRIERS
	.align		4
        /*0070*/ 	.byte	0x02, 0x4c
        /*0072*/ 	.byte	0x01
	.zero		1


	//----- nvinfo : EIATTR_MERCURY_ISA_VERSION
	.align		4
        /*0074*/ 	.byte	0x03, 0x5f
        /*0076*/ 	.short	0x0101


	//----- nvinfo : EIATTR_UNUSED_LOAD_BYTE_OFFSET
	.align		4
        /*0078*/ 	.byte	0x04, 0x44
        /*007a*/ 	.short	(.L_21 - .L_20)


	//   ....[0]....
.L_20:
        /*007c*/ 	.word	0x00002790
        /*0080*/ 	.word	0x0000fff0


	//   ....[1]....
        /*0084*/ 	.word	0x000027a0
        /*0088*/ 	.word	0x0000ff0f


	//   ....[2]....
        /*008c*/ 	.word	0x000027b0
        /*0090*/ 	.word	0x0000f0ff


	//   ....[3]....
        /*0094*/ 	.word	0x000027d0
        /*0098*/ 	.word	0x0000fff0


	//   ....[4]....
        /*009c*/ 	.word	0x00002a10
        /*00a0*/ 	.word	0x00000fff


	//   ....[5]....
        /*00a4*/ 	.word	0x00002c60
        /*00a8*/ 	.word	0x0000fff0


	//   ....[6]....
        /*00ac*/ 	.word	0x00002e80
        /*00b0*/ 	.word	0x00000fff


	//   ....[7]....
        /*00b4*/ 	.word	0x00003120
        /*00b8*/ 	.word	0x0000fff0


	//   ....[8]....
        /*00bc*/ 	.word	0x00003370
        /*00c0*/ 	.word	0x00000fff


	//   ....[9]....
        /*00c4*/ 	.word	0x000035a0
        /*00c8*/ 	.word	0x0000fff0


	//   ....[10]....
        /*00cc*/ 	.word	0x00003810
        /*00d0*/ 	.word	0x00000fff


	//   ....[11]....
        /*00d4*/ 	.word	0x000039f0
        /*00d8*/ 	.word	0x0000fff0


	//   ....[12]....
        /*00dc*/ 	.word	0x00003c80
        /*00e0*/ 	.word	0x00000fff


	//   ....[13]....
        /*00e4*/ 	.word	0x00003f10
        /*00e8*/ 	.word	0x0000fff0


	//   ....[14]....
        /*00ec*/ 	.word	0x00004150
        /*00f0*/ 	.word	0x00000fff


	//   ....[15]....
        /*00f4*/ 	.word	0x000043e0
        /*00f8*/ 	.word	0x0000fff0


	//   ....[16]....
        /*00fc*/ 	.word	0x00004630
        /*0100*/ 	.word	0x00000fff


	//   ....[17]....
        /*0104*/ 	.word	0x000048c0
        /*0108*/ 	.word	0x0000fff0


	//   ....[18]....
        /*010c*/ 	.word	0x000048e0
        /*0110*/ 	.word	0x00000fff


	//   ....[19]....
        /*0114*/ 	.word	0x000049d0
        /*0118*/ 	.word	0x00000fff


	//   ....[20]....
        /*011c*/ 	.word	0x00004e10
        /*0120*/ 	.word	0x0000fff0


	//   ....[21]....
        /*0124*/ 	.word	0x00004e40
        /*0128*/ 	.word	0x0000ff0f


	//   ....[22]....
        /*012c*/ 	.word	0x00004e50
        /*0130*/ 	.word	0x0000f0ff


	//   ....[23]....
        /*0134*/ 	.word	0x00004e60
        /*0138*/ 	.word	0x0000fff0


	//   ....[24]....
        /*013c*/ 	.word	0x000050b0
        /*0140*/ 	.word	0x00000fff


	//   ....[25]....
        /*0144*/ 	.word	0x000052f0
        /*0148*/ 	.word	0x0000fff0


	//   ....[26]....
        /*014c*/ 	.word	0x00005540
        /*0150*/ 	.word	0x00000fff


	//   ....[27]....
        /*0154*/ 	.word	0x000057a0
        /*0158*/ 	.word	0x0000fff0


	//   ....[28]....
        /*015c*/ 	.word	0x00005a10
        /*0160*/ 	.word	0x00000fff


	//   ....[29]....
        /*0164*/ 	.word	0x00005c40
        /*0168*/ 	.word	0x0000fff0


	//   ....[30]....
        /*016c*/ 	.word	0x00005ee0
        /*0170*/ 	.word	0x00000fff


	//   ....[31]....
        /*0174*/ 	.word	0x000060d0
        /*0178*/ 	.word	0x0000fff0


	//   ....[32]....
        /*017c*/ 	.word	0x00006360
        /*0180*/ 	.word	0x00000fff


	//   ....[33]....
        /*0184*/ 	.word	0x000065b0
        /*0188*/ 	.word	0x0000fff0


	//   ....[34]....
        /*018c*/ 	.word	0x00006830
        /*0190*/ 	.word	0x00000fff


	//   ....[35]....
        /*0194*/ 	.word	0x00006a80
        /*0198*/ 	.word	0x0000fff0


	//   ....[36]....
        /*019c*/ 	.word	0x00006d00
        /*01a0*/ 	.word	0x00000fff


	//   ....[37]....
        /*01a4*/ 	.word	0x00006ef0
        /*01a8*/ 	.word	0x0000fff0


	//   ....[38]....
        /*01ac*/ 	.word	0x00006f60
        /*01b0*/ 	.word	0x00000fff


	//   ....[39]....
        /*01b4*/ 	.word	0x000070c0
        /*01b8*/ 	.word	0x00000fff


	//----- nvinfo : EIATTR_VRC_CTA_INIT_COUNT
	.align		4
.L_21:
        /*01bc*/ 	.byte	0x02, 0x4a
	.zero		1
	.zero		1


	//----- nvinfo : EIATTR_EXIT_INSTR_OFFSETS
	.align		4
        /*01c0*/ 	.byte	0x04, 0x1c
        /*01c2*/ 	.short	(.L_23 - .L_22)


	//   ....[0]....
.L_22:
        /*01c4*/ 	.word	0x00008190


	//   ....[1]....
        /*01c8*/ 	.word	0x00008210


	//----- nvinfo : EIATTR_CBANK_PARAM_SIZE
	.align		4
.L_23:
        /*01cc*/ 	.byte	0x03, 0x19
        /*01ce*/ 	.short	0x0024


	//----- nvinfo : EIATTR_PARAM_CBANK
	.align		4
        /*01d0*/ 	.byte	0x04, 0x0a
        /*01d2*/ 	.short	(.L_25 - .L_24)
	.align		4
.L_24:
        /*01d4*/ 	.word	index@(.nv.constant0._Z24tiling_double_buffer_4x4PfS_S_iii)
        /*01d8*/ 	.short	0x0380
        /*01da*/ 	.short	0x0024


	//----- nvinfo : EIATTR_SW_WAR
	.align		4
.L_25:
        /*01dc*/ 	.byte	0x04, 0x36
        /*01de*/ 	.short	(.L_27 - .L_26)
.L_26:
        /*01e0*/ 	.word	0x00000008
.L_27:


//--------------------- .nv.callgraph             --------------------------
	.section	.nv.callgraph,"",@"SHT_CUDA_CALLGRAPH"
	.align	4
	.sectionentsize	8
	.align		4
        /*0000*/ 	.word	0x00000000
	.align		4
        /*0004*/ 	.word	0xffffffff
	.align		4
        /*0008*/ 	.word	0x00000000
	.align		4
        /*000c*/ 	.word	0xfffffffe
	.align		4
        /*0010*/ 	.word	0x00000000
	.align		4
        /*0014*/ 	.word	0xfffffffd
	.align		4
        /*0018*/ 	.word	0x00000000
	.align		4
        /*001c*/ 	.word	0xfffffffc


//--------------------- .text._Z24tiling_double_buffer_4x4PfS_S_iii --------------------------
	.section	.text._Z24tiling_double_buffer_4x4PfS_S_iii,"ax",@progbits
	.align	128
        .global         _Z24tiling_double_buffer_4x4PfS_S_iii
        .type           _Z24tiling_double_buffer_4x4PfS_S_iii,@function
        .size           _Z24tiling_double_buffer_4x4PfS_S_iii,(.L_x_4 - _Z24tiling_double_buffer_4x4PfS_S_iii)
        .other          _Z24tiling_double_buffer_4x4PfS_S_iii,@"STO_CUDA_ENTRY STV_DEFAULT"
_Z24tiling_double_buffer_4x4PfS_S_iii:
.text._Z24tiling_double_buffer_4x4PfS_S_iii:
[----:B------:R-:W-:Y:S01]  /*0000*/  LDC R1, c[0x0][0x37c] ;  /* 0x0000df00ff017b82 */ /* 0x000fe20000000800 */
[----:B------:R-:W0:Y:S01]  /*0010*/  S2R R40, SR_TID.Y ;  /* 0x0000000000287919 */ /* 0x000e220000002200 */
[----:B------:R-:W1:Y:S01]  /*0020*/  LDCU UR9, c[0x0][0x360] ;  /* 0x00006c00ff0977ac */ /* 0x000e620008000800 */
[----:B------:R-:W0:Y:S01]  /*0030*/  S2R R3, SR_TID.X ;  /* 0x0000000000037919 */ /* 0x000e220000002100 */
[----:B------:R-:W1:Y:S01]  /*0040*/  LDCU UR5, c[0x0][0x364] ;  /* 0x00006c80ff0577ac */ /* 0x000e620008000800 */
[----:B------:R-:W2:Y:S01]  /*0050*/  S2R R2, SR_CTAID.Y ;  /* 0x0000000000027919 */ /* 0x000ea20000002600 */
[----:B------:R-:W3:Y:S01]  /*0060*/  LDCU.64 UR10, c[0x0][0x358] ;  /* 0x00006b00ff0a77ac */ /* 0x000ee20008000a00 */
[----:B------:R-:W4:Y:S01]  /*0070*/  S2R R0, SR_CTAID.X ;  /* 0x0000000000007919 */ /* 0x000f220000002500 */
[----:B------:R-:W0:Y:S01]  /*0080*/  LDCU UR7, c[0x0][0x398] ;  /* 0x00007300ff0777ac */ /* 0x000e220008000800 */
[----:B------:R-:W0:Y:S01]  /*0090*/  LDCU UR6, c[0x0][0x3a0] ;  /* 0x00007400ff0677ac */ /* 0x000e220008000800 */
[----:B------:R-:W0:Y:S01]  /*00a0*/  LDCU UR8, c[0x0][0x39c] ;  /* 0x00007380ff0877ac */ /* 0x000e220008000800 */
[----:B-1----:R-:W-:Y:S01]  /*00b0*/  UIMAD UR5, UR9, UR5, URZ ;  /* 0x00000005090572a4 */ /* 0x002fe2000f8e02ff */
[----:B------:R-:W-:Y:S01]  /*00c0*/  UMOV UR4, URZ ;  /* 0x000000ff00047c82 */ /* 0x000fe20008000000 */
[----:B0--3--:R-:W-:-:S10]  /*00d0*/  IMAD R40, R40, UR9, R3 ;  /* 0x0000000928287c24 */ /* 0x009fd4000f8e0203 */
.L_x_0:
[----:B0-----:R-:W-:-:S05]  /*00e0*/  MOV R7, UR4 ;  /* 0x0000000400077c02 */ /* 0x001fca0008000f00 */
[----:B------:R-:W-:-:S05]  /*00f0*/  IMAD R7, R7, UR5, R40 ;  /* 0x0000000507077c24 */ /* 0x000fca000f8e0228 */
[----:B------:R-:W-:Y:S02]  /*0100*/  SHF.R.U32.HI R13, RZ, 0x5, R7 ;  /* 0x00000005ff0d7819 */ /* 0x000fe40000011607 */
[----:B------:R-:W-:Y:S02]  /*0110*/  LOP3.LUT R11, R7, 0x1f, RZ, 0xc0, !PT ;  /* 0x0000001f070b7812 */ /* 0x000fe400078ec0ff */
[----:B--2---:R-:W-:-:S04]  /*0120*/  LEA R6, R2, R13, 0x5 ;  /* 0x0000000d02067211 */ /* 0x004fc800078e28ff */
[----:B------:R-:W-:-:S04]  /*0130*/  ISETP.GE.AND P0, PT, R6, UR7, PT ;  /* 0x0000000706007c0c */ /* 0x000fc8000bf06270 */
[----:B------:R-:W-:-:S13]  /*0140*/  ISETP.GE.OR P0, PT, R11, UR6, P0 ;  /* 0x000000060b007c0c */ /* 0x000fda0008706670 */
[----:B------:R-:W0:Y:S01]  /*0150*/  @!P0 LDC.64 R4, c[0x0][0x380] ;  /* 0x0000e000ff048b82 */ /* 0x000e220000000a00 */
[----:B------:R-:W-:-:S04]  /*0160*/  @!P0 IMAD R3, R6, UR6, R11 ;  /* 0x0000000606038c24 */ /* 0x000fc8000f8e020b */
[----:B0-----:R-:W-:-:S06]  /*0170*/  @!P0 IMAD.WIDE.U32 R4, R3, 0x4, R4 ;  /* 0x0000000403048825 */ /* 0x001fcc00078e0004 */
[----:B------:R0:W2:Y:S01]  /*0180*/  @!P0 LDG.E R4, desc[UR10][R4.64] ;  /* 0x0000000a04048981 */ /* 0x0000a2000c1e1900 */
[----:B------:R-:W1:Y:S01]  /*0190*/  S2UR UR13, SR_CgaCtaId ;  /* 0x00000000000d79c3 */ /* 0x000e620000008800 */
[----:B------:R-:W-:Y:S01]  /*01a0*/  UMOV UR12, 0x400 ;  /* 0x00000400000c7882 */ /* 0x000fe20000000000 */
[----:B------:R-:W-:Y:S02]  /*01b0*/  IADD3 R7, PT, PT, R7, UR5, RZ ;  /* 0x0000000507077c10 */ /* 0x000fe4000fffe0ff */
[----:B------:R-:W-:Y:S02]  /*01c0*/  @!P0 MOV R42, UR12 ;  /* 0x0000000c002a8c02 */ /* 0x000fe40008000f00 */
[----:B------:R-:W-:Y:S02]  /*01d0*/  SHF.R.U32.HI R25, RZ, 0x5, R7 ;  /* 0x00000005ff197819 */ /* 0x000fe40000011607 */
[C---:B------:R-:W-:Y:S02]  /*01e0*/  LOP3.LUT R27, R7.reuse, 0x1f, RZ, 0xc0, !PT ;  /* 0x0000001f071b7812 */ /* 0x040fe400078ec0ff */
[----:B------:R-:W-:-:S02]  /*01f0*/  IADD3 R7, PT, PT, R7, UR5, RZ ;  /* 0x0000000507077c10 */ /* 0x000fc4000fffe0ff */
[----:B----4-:R-:W-:Y:S02]  /*0200*/  LEA R10, R0, R11, 0x5 ;  /* 0x0000000b000a7211 */ /* 0x010fe400078e28ff */
[----:B------:R-:W-:Y:S02]  /*0210*/  LEA R12, R2, R25, 0x5 ;  /* 0x00000019020c7211 */ /* 0x000fe400078e28ff */
[----:B------:R-:W-:Y:S02]  /*0220*/  SHF.R.U32.HI R17, RZ, 0x5, R7 ;  /* 0x00000005ff117819 */ /* 0x000fe40000011607 */
[C---:B------:R-:W-:Y:S02]  /*0230*/  IADD3 R23, PT, PT, R7.reuse, UR5, RZ ;  /* 0x0000000507177c10 */ /* 0x040fe4000fffe0ff */
[----:B------:R-:W-:Y:S02]  /*0240*/  LEA R16, R0, R27, 0x5 ;  /* 0x0000001b00107211 */ /* 0x000fe400078e28ff */
[----:B------:R-:W-:-:S02]  /*0250*/  LOP3.LUT R21, R7, 0x1f, RZ, 0xc0, !PT ;  /* 0x0000001f07157812 */ /* 0x000fc400078ec0ff */
[----:B-1----:R-:W-:Y:S02]  /*0260*/  @!P0 MOV R3, UR13 ;  /* 0x0000000d00038c02 */ /* 0x002fe40008000f00 */
[----:B------:R-:W-:Y:S02]  /*0270*/  ISETP.GE.AND P1, PT, R12, UR7, PT ;  /* 0x000000070c007c0c */ /* 0x000fe4000bf26270 */
[----:B------:R-:W-:Y:S02]  /*0280*/  @!P0 LEA R44, R3, R42, 0x18 ;  /* 0x0000002a032c8211 */ /* 0x000fe400078ec0ff */
[----:B------:R-:W-:Y:S02]  /*0290*/  @P0 MOV R42, UR12 ;  /* 0x0000000c002a0c02 */ /* 0x000fe40008000f00 */
[----:B------:R-:W-:Y:S01]  /*02a0*/  @P0 MOV R3, UR13 ;  /* 0x0000000d00030c02 */ /* 0x000fe20008000f00 */
[----:B------:R-:W-:Y:S01]  /*02b0*/  @!P0 IMAD R6, R13, 0x84, R44 ;  /* 0x000000840d068824 */ /* 0x000fe200078e022c */
[----:B------:R-:W-:-:S02]  /*02c0*/  LEA R18, R2, R17, 0x5 ;  /* 0x0000001102127211 */ /* 0x000fc400078e28ff */
[----:B------:R-:W-:Y:S02]  /*02d0*/  @P0 LEA R44, R3, R42, 0x18 ;  /* 0x0000002a032c0211 */ /* 0x000fe400078ec0ff */
[----:B0-----:R-:W-:Y:S02]  /*02e0*/  @!P0 LEA R5, R11, R6, 0x2 ;  /* 0x000000060b058211 */ /* 0x001fe400078e10ff */
[----:B------:R-:W-:Y:S01]  /*02f0*/  SHF.R.U32.HI R19, RZ, 0x5, R23 ;  /* 0x00000005ff137819 */ /* 0x000fe20000011617 */
[----:B------:R-:W-:Y:S01]  /*0300*/  @P0 IMAD R8, R13, 0x84, R44 ;  /* 0x000000840d080824 */ /* 0x000fe200078e022c */
[----:B------:R-:W-:Y:S02]  /*0310*/  ISETP.GE.AND P3, PT, R16, UR8, PT ;  /* 0x0000000810007c0c */ /* 0x000fe4000bf66270 */
[----:B------:R-:W-:Y:S02]  /*0320*/  LEA R20, R0, R21, 0x5 ;  /* 0x0000001500147211 */ /* 0x000fe400078e28ff */
[----:B------:R-:W-:-:S02]  /*0330*/  @P0 LEA R8, R11, R8, 0x2 ;  /* 0x000000080b080211 */ /* 0x000fc400078e10ff */
[----:B------:R-:W-:Y:S02]  /*0340*/  LOP3.LUT R23, R23, 0x1f, RZ, 0xc0, !PT ;  /* 0x0000001f17177812 */ /* 0x000fe400078ec0ff */
[----:B------:R-:W-:Y:S02]  /*0350*/  ISETP.LT.AND P1, PT, R27, UR6, !P1 ;  /* 0x000000061b007c0c */ /* 0x000fe4000cf21270 */
[----:B------:R-:W-:Y:S02]  /*0360*/  ISETP.GE.AND P2, PT, R18, UR7, PT ;  /* 0x0000000712007c0c */ /* 0x000fe4000bf46270 */
[----:B------:R-:W-:Y:S02]  /*0370*/  LEA R22, R2, R19, 0x5 ;  /* 0x0000001302167211 */ /* 0x000fe400078e28ff */
[----:B------:R-:W-:Y:S02]  /*0380*/  ISETP.LT.AND P3, PT, R25, UR6, !P3 ;  /* 0x0000000619007c0c */ /* 0x000fe4000df61270 */
[----:B------:R-:W-:-:S02]  /*0390*/  ISETP.GE.AND P4, PT, R20, UR8, PT ;  /* 0x0000000814007c0c */ /* 0x000fc4000bf86270 */
[----:B------:R-:W-:Y:S02]  /*03a0*/  LEA R24, R0, R23, 0x5 ;  /* 0x0000001700187211 */ /* 0x000fe400078e28ff */
[----:B------:R-:W-:Y:S01]  /*03b0*/  ISETP.LT.AND P2, PT, R21, UR6, !P2 ;  /* 0x0000000615007c0c */ /* 0x000fe2000d741270 */
[----:B------:R-:W0:Y:S01]  /*03c0*/  @P1 LDC.64 R30, c[0x0][0x380] ;  /* 0x0000e000ff1e1b82 */ /* 0x000e220000000a00 */
[----:B------:R-:W-:Y:S01]  /*03d0*/  ISETP.GE.AND P6, PT, R22, UR7, PT ;  /* 0x0000000716007c0c */ /* 0x000fe2000bfc6270 */
[----:B------:R-:W-:Y:S01]  /*03e0*/  @P1 IMAD R37, R12, UR6, R27 ;  /* 0x000000060c251c24 */ /* 0x000fe2000f8e021b */
[----:B------:R-:W-:Y:S02]  /*03f0*/  ISETP.LT.AND P4, PT, R17, UR6, !P4 ;  /* 0x0000000611007c0c */ /* 0x000fe4000e781270 */
[----:B------:R-:W-:Y:S02]  /*0400*/  ISETP.GE.AND P5, PT, R24, UR8, PT ;  /* 0x0000000818007c0c */ /* 0x000fe4000bfa6270 */
[----:B------:R-:W-:Y:S01]  /*0410*/  ISETP.LT.AND P6, PT, R23, UR6, !P6 ;  /* 0x0000000617007c0c */ /* 0x000fe2000f7c1270 */
[----:B------:R-:W1:Y:S01]  /*0420*/  @P3 LDC.64 R28, c[0x0][0x388] ;  /* 0x0000e200ff1c3b82 */ /* 0x000e620000000a00 */
[----:B------:R-:W-:-:S07]  /*0430*/  ISETP.LT.AND P5, PT, R19, UR6, !P5 ;  /* 0x0000000613007c0c */ /* 0x000fce000efa1270 */
[----:B------:R-:W3:Y:S08]  /*0440*/  @P2 LDC.64 R14, c[0x0][0x380] ;  /* 0x0000e000ff0e2b82 */ /* 0x000ef00000000a00 */
[----:B------:R-:W4:Y:S01]  /*0450*/  @P6 LDC.64 R6, c[0x0][0x380] ;  /* 0x0000e000ff066b82 */ /* 0x000f220000000a00 */
[----:B0-----:R-:W-:-:S04]  /*0460*/  @P1 IMAD.WIDE.U32 R30, R37, 0x4, R30 ;  /* 0x00000004251e1825 */ /* 0x001fc800078e001e */
[----:B------:R-:W-:Y:S01]  /*0470*/  @P2 IMAD R37, R18, UR6, R21 ;  /* 0x0000000612252c24 */ /* 0x000fe2000f8e0215 */
[----:B------:R-:W5:Y:S01]  /*0480*/  @P1 LDG.E R12, desc[UR10][R30.64] ;  /* 0x0000000a1e0c1981 */ /* 0x000f62000c1e1900 */
[----:B------:R-:W-:Y:S02]  /*0490*/  @P4 IMAD R39, R17, UR8, R20 ;  /* 0x0000000811274c24 */ /* 0x000fe4000f8e0214 */
[----:B---3--:R-:W-:-:S04]  /*04a0*/  @P2 IMAD.WIDE.U32 R14, R37, 0x4, R14 ;  /* 0x00000004250e2825 */ /* 0x008fc800078e000e */
[----:B------:R-:W-:Y:S02]  /*04b0*/  @P5 IMAD R37, R19, UR8, R24 ;  /* 0x0000000813255c24 */ /* 0x000fe4000f8e0218 */
[----:B------:R-:W3:Y:S04]  /*04c0*/  @P2 LDG.E R14, desc[UR10][R14.64] ;  /* 0x0000000a0e0e2981 */ /* 0x000ee8000c1e1900 */
[----:B--2---:R0:W-:Y:S04]  /*04d0*/  @!P0 STS [R5], R4 ;  /* 0x0000000405008388 */ /* 0x0041e80000000800 */
[----:B------:R2:W-:Y:S01]  /*04e0*/  @P0 STS [R8], RZ ;  /* 0x000000ff08000388 */ /* 0x0005e20000000800 */
[----:B------:R-:W-:-:S04]  /*04f0*/  ISETP.GE.AND P0, PT, R10, UR8, PT ;  /* 0x000000080a007c0c */ /* 0x000fc8000bf06270 */
[C---:B------:R-:W-:Y:S01]  /*0500*/  ISETP.GE.OR P0, PT, R13.reuse, UR6, P0 ;  /* 0x000000060d007c0c */ /* 0x040fe20008706670 */
[----:B0-----:R-:W0:Y:S08]  /*0510*/  @P5 LDC.64 R4, c[0x0][0x388] ;  /* 0x0000e200ff045b82 */ /* 0x001e300000000a00 */
[----:B--2---:R-:W2:Y:S04]  /*0520*/  @P4 LDC.64 R8, c[0x0][0x388] ;  /* 0x0000e200ff084b82 */ /* 0x004ea80000000a00 */
[----:B------:R-:W-:-:S04]  /*0530*/  @!P0 IMAD R35, R13, UR8, R10 ;  /* 0x000000080d238c24 */ /* 0x000fc8000f8e020a */
[----:B------:R-:W1:Y:S02]  /*0540*/  @!P0 LDC.64 R32, c[0x0][0x388] ;  /* 0x0000e200ff208b82 */ /* 0x000e640000000a00 */
[----:B-1----:R-:W-:-:S04]  /*0550*/  @!P0 IMAD.WIDE R32, R35, 0x4, R32 ;  /* 0x0000000423208825 */ /* 0x002fc800078e0220 */
[----:B------:R-:W-:Y:S01]  /*0560*/  @P3 IMAD R35, R25, UR8, R16 ;  /* 0x0000000819233c24 */ /* 0x000fe2000f8e0210 */
[----:B------:R0:W5:Y:S03]  /*0570*/  @!P0 LDG.E R10, desc[UR10][R32.64] ;  /* 0x0000000a200a8981 */ /* 0x000166000c1e1900 */
[----:B------:R-:W-:-:S04]  /*0580*/  @P3 IMAD.WIDE R28, R35, 0x4, R28 ;  /* 0x00000004231c3825 */ /* 0x000fc800078e021c */
[----:B------:R-:W-:Y:S02]  /*0590*/  @P6 IMAD R35, R22, UR6, R23 ;  /* 0x0000000616236c24 */ /* 0x000fe4000f8e0217 */
[----:B--2---:R-:W-:Y:S01]  /*05a0*/  @P4 IMAD.WIDE R8, R39, 0x4, R8 ;  /* 0x0000000427084825 */ /* 0x004fe200078e0208 */
[----:B------:R-:W2:Y:S03]  /*05b0*/  @P3 LDG.E R28, desc[UR10][R28.64] ;  /* 0x0000000a1c1c3981 */ /* 0x000ea6000c1e1900 */
[----:B----4-:R-:W-:Y:S02]  /*05c0*/  @P6 IMAD.WIDE.U32 R6, R35, 0x4, R6 ;  /* 0x0000000423066825 */ /* 0x010fe400078e0006 */
[----:B------:R-:W4:Y:S02]  /*05d0*/  @P4 LDG.E R8, desc[UR10][R8.64] ;  /* 0x0000000a08084981 */ /* 0x000f24000c1e1900 */
[----:B0-----:R-:W-:-:S02]  /*05e0*/  @P5 IMAD.WIDE R32, R37, 0x4, R4 ;  /* 0x0000000425205825 */ /* 0x001fc400078e0204 */
[----:B------:R0:W4:Y:S04]  /*05f0*/  @P6 LDG.E R4, desc[UR10][R6.64] ;  /* 0x0000000a06046981 */ /* 0x000128000c1e1900 */
[----:B------:R-:W4:Y:S01]  /*0600*/  @P5 LDG.E R32, desc[UR10][R32.64] ;  /* 0x0000000a20205981 */ /* 0x000f22000c1e1900 */
[C---:B------:R-:W-:Y:S02]  /*0610*/  @!P0 IADD3 R16, PT, PT, R42.reuse, 0x2100, RZ ;  /* 0x000021002a108810 */ /* 0x040fe40007ffe0ff */
[----:B------:R-:W-:Y:S02]  /*0620*/  @P0 IADD3 R18, PT, PT, R42, 0x2100, RZ ;  /* 0x000021002a120810 */ /* 0x000fe40007ffe0ff */
[----:B------:R-:W-:-:S05]  /*0630*/  @!P0 LEA R43, R3, R16, 0x18 ;  /* 0x00000010032b8211 */ /* 0x000fca00078ec0ff */
[----:B------:R-:W-:Y:S01]  /*0640*/  @!P0 IMAD R16, R13, 0x84, R43 ;  /* 0x000000840d108824 */ /* 0x000fe200078e022b */
[----:B------:R-:W-:Y:S01]  /*0650*/  @P0 LEA R43, R3, R18, 0x18 ;  /* 0x00000012032b0211 */ /* 0x000fe200078ec0ff */
[----:B------:R-:W-:-:S03]  /*0660*/  @P1 IMAD R20, R25, 0x84, R44 ;  /* 0x0000008419141824 */ /* 0x000fc600078e022c */
[----:B------:R-:W-:Y:S01]  /*0670*/  @!P0 LEA R5, R11, R16, 0x2 ;  /* 0x000000100b058211 */ /* 0x000fe200078e10ff */
[--C-:B------:R-:W-:Y:S02]  /*0680*/  @P0 IMAD R18, R13, 0x84, R43.reuse ;  /* 0x000000840d120824 */ /* 0x100fe400078e022b */
[C-C-:B------:R-:W-:Y:S02]  /*0690*/  @!P1 IMAD R16, R25.reuse, 0x84, R44.reuse ;  /* 0x0000008419109824 */ /* 0x140fe400078e022c */
[--C-:B0-----:R-:W-:Y:S01]  /*06a0*/  @!P3 IMAD R6, R25, 0x84, R43.reuse ;  /* 0x000000841906b824 */ /* 0x101fe200078e022b */
[----:B------:R-:W-:Y:S01]  /*06b0*/  @P0 LEA R11, R11, R18, 0x2 ;  /* 0x000000120b0b0211 */ /* 0x000fe200078e10ff */
[--C-:B------:R-:W-:Y:S01]  /*06c0*/  @P3 IMAD R22, R25, 0x84, R43.reuse ;  /* 0x0000008419163824 */ /* 0x100fe200078e022b */
[----:B------:R-:W-:Y:S01]  /*06d0*/  @!P1 LEA R16, R27, R16, 0x2 ;  /* 0x000000101b109211 */ /* 0x000fe200078e10ff */
[--C-:B------:R-:W-:Y:S01]  /*06e0*/  @!P2 IMAD R18, R17, 0x84, R44.reuse ;  /* 0x000000841112a824 */ /* 0x100fe200078e022c */
        /* <DEDUP_REMOVED lines=9> */
[----:B------:R-:W-:Y:S01]  /*0780*/  @P6 IMAD R30, R19, 0x84, R44 ;  /* 0x00000084131e6824 */ /* 0x000fe200078e022c */
[----:B------:R-:W-:Y:S01]  /*0790*/  @!P4 LEA R20, R21, R20, 0x2 ;  /* 0x000000141514c211 */ /* 0x000fe200078e10ff */
[--C-:B------:R-:W-:Y:S01]  /*07a0*/  @!P5 IMAD R24, R19, 0x84, R43.reuse ;  /* 0x000000841318d824 */ /* 0x100fe200078e022b */
[----:B------:R-:W-:Y:S01]  /*07b0*/  @P4 LEA R21, R21, R26, 0x2 ;  /* 0x0000001a15154211 */ /* 0x000fe200078e10ff */
[----:B------:R-:W-:Y:S01]  /*07c0*/  @P5 IMAD R34, R19, 0x84, R43 ;  /* 0x0000008413225824 */ /* 0x000fe200078e022b */
[----:B------:R-:W-:-:S02]  /*07d0*/  @!P6 LEA R22, R23, R22, 0x2 ;  /* 0x000000161716e211 */ /* 0x000fc400078e10ff */
[C---:B------:R-:W-:Y:S02]  /*07e0*/  @P6 LEA R13, R23.reuse, R30, 0x2 ;  /* 0x0000001e170d6211 */ /* 0x040fe400078e10ff */
[C---:B------:R-:W-:Y:S02]  /*07f0*/  @!P5 LEA R24, R23.reuse, R24, 0x2 ;  /* 0x000000181718d211 */ /* 0x040fe400078e10ff */
[----:B------:R-:W-:Y:S01]  /*0800*/  @P5 LEA R23, R23, R34, 0x2 ;  /* 0x0000002217175211 */ /* 0x000fe200078e10ff */
[----:B------:R-:W-:-:S04]  /*0810*/  UIADD3 UR4, UPT, UPT, UR4, 0x4, URZ ;  /* 0x0000000404047890 */ /* 0x000fc8000fffe0ff */
[----:B------:R-:W-:Y:S01]  /*0820*/  UISETP.NE.AND UP0, UPT, UR4, 0x10, UPT ;  /* 0x000000100400788c */ /* 0x000fe2000bf05270 */
[----:B-----5:R0:W-:Y:S04]  /*0830*/  @!P0 STS [R5], R10 ;  /* 0x0000000a05008388 */ /* 0x0201e80000000800 */
[----:B------:R0:W-:Y:S04]  /*0840*/  @P0 STS [R11], RZ ;  /* 0x000000ff0b000388 */ /* 0x0001e80000000800 */
[----:B------:R0:W-:Y:S04]  /*0850*/  @!P1 STS [R16], RZ ;  /* 0x000000ff10009388 */ /* 0x0001e80000000800 */
[----:B------:R0:W-:Y:S04]  /*0860*/  @P1 STS [R7], R12 ;  /* 0x0000000c07001388 */ /* 0x0001e80000000800 */
[----:B------:R0:W-:Y:S04]  /*0870*/  @!P3 STS [R6], RZ ;  /* 0x000000ff0600b388 */ /* 0x0001e80000000800 */
[----:B--2---:R0:W-:Y:S04]  /*0880*/  @P3 STS [R27], R28 ;  /* 0x0000001c1b003388 */ /* 0x0041e80000000800 */
[----:B------:R0:W-:Y:S04]  /*0890*/  @!P2 STS [R18], RZ ;  /* 0x000000ff1200a388 */ /* 0x0001e80000000800 */
[----:B---3--:R0:W-:Y:S04]  /*08a0*/  @P2 STS [R9], R14 ;  /* 0x0000000e09002388 */ /* 0x0081e80000000800 */
[----:B------:R0:W-:Y:S04]  /*08b0*/  @!P4 STS [R20], RZ ;  /* 0x000000ff1400c388 */ /* 0x0001e80000000800 */
[----:B----4-:R0:W-:Y:S04]  /*08c0*/  @P4 STS [R21], R8 ;  /* 0x0000000815004388 */ /* 0x0101e80000000800 */
[----:B------:R0:W-:Y:S04]  /*08d0*/  @!P6 STS [R22], RZ ;  /* 0x000000ff1600e388 */ /* 0x0001e80000000800 */
[----:B------:R0:W-:Y:S04]  /*08e0*/  @P6 STS [R13], R4 ;  /* 0x000000040d006388 */ /* 0x0001e80000000800 */
[----:B------:R0:W-:Y:S04]  /*08f0*/  @!P5 STS [R24], RZ ;  /* 0x000000ff1800d388 */ /* 0x0001e80000000800 */
[----:B------:R0:W-:Y:S01]  /*0900*/  @P5 STS [R23], R32 ;  /* 0x0000002017005388 */ /* 0x0001e20000000800 */
[----:B------:R-:W-:Y:S05]  /*0910*/  BRA.U UP0, `(.L_x_0) ;  /* 0xfffffff500f07547 */ /* 0x000fea000b83ffff */
[----:B------:R-:W-:Y:S01]  /*0920*/  BAR.SYNC.DEFER_BLOCKING 0x0 ;  /* 0x0000000000007b1d */ /* 0x000fe20000010000 */
[----:B------:R-:W-:Y:S01]  /*0930*/  UISETP.GE.AND UP0, UPT, UR6, 0x21, UPT ;  /* 0x000000210600788c */ /* 0x000fe2000bf06270 */
[----:B------:R-:W-:Y:S01]  /*0940*/  HFMA2 R54, -RZ, RZ, 0, 0 ;  /* 0x00000000ff367431 */ /* 0x000fe200000001ff */
[----:B------:R-:W-:Y:S01]  /*0950*/  UIADD3 UR4, UPT, UPT, UR6, 0x1f, URZ ;  /* 0x0000001f06047890 */ /* 0x000fe2000fffe0ff */
[----:B------:R-:W-:Y:S02]  /*0960*/  CS2R R30, SRZ ;  /* 0x00000000001e7805 */ /* 0x000fe4000001ff00 */
[----:B0-----:R-:W-:Y:S02]  /*0970*/  CS2R R28, SRZ ;  /* 0x00000000001c7805 */ /* 0x001fe4000001ff00 */
[----:B------:R-:W-:Y:S01]  /*0980*/  CS2R R52, SRZ ;  /* 0x0000000000347805 */ /* 0x000fe2000001ff00 */
[----:B------:R-:W-:Y:S01]  /*0990*/  USHF.R.S32.HI UR6, URZ, 0x1f, UR4 ;  /* 0x0000001fff067899 */ /* 0x000fe20008011404 */
[----:B------:R-:W-:-:S02]  /*09a0*/  CS2R R50, SRZ ;  /* 0x0000000000327805 */ /* 0x000fc4000001ff00 */
[----:B------:R-:W-:Y:S02]  /*09b0*/  CS2R R48, SRZ ;  /* 0x0000000000307805 */ /* 0x000fe4000001ff00 */
[----:B------:R-:W-:Y:S01]  /*09c0*/  CS2R R36, SRZ ;  /* 0x0000000000247805 */ /* 0x000fe2000001ff00 */
[----:B------:R-:W-:Y:S01]  /*09d0*/  ULEA.HI UR6, UR6, UR4, URZ, 0x5 ;  /* 0x0000000406067291 */ /* 0x000fe2000f8f28ff */
[----:B------:R-:W-:Y:S02]  /*09e0*/  CS2R R38, SRZ ;  /* 0x0000000000267805 */ /* 0x000fe4000001ff00 */
[----:B------:R-:W-:Y:S01]  /*09f0*/  MOV R47, RZ ;  /* 0x000000ff002f7202 */ /* 0x000fe20000000f00 */
[----:B------:R-:W-:Y:S01]  /*0a00*/  ULEA.HI.SX32 UR6, UR6, 0xffffffff, 0x1b ;  /* 0xffffffff06067891 */ /* 0x000fe2000f8fdaff */
[----:B------:R-:W-:Y:S11]  /*0a10*/  BRA.U !UP0, `(.L_x_1) ;  /* 0x0000004108cc7547 */ /* 0x000ff6000b800000 */
[----:B------:R-:W-:Y:S01]  /*0a20*/  MOV R41, RZ ;  /* 0x000000ff00297202 */ /* 0x000fe20000000f00 */
[----:B------:R-:W0:Y:S01]  /*0a30*/  LDCU UR7, c[0x0][0x398] ;  /* 0x00007300ff0777ac */ /* 0x000e220008000800 */
[----:B------:R-:W-:Y:S01]  /*0a40*/  MOV R31, RZ ;  /* 0x000000ff001f7202 */ /* 0x000fe20000000f00 */
[----:B------:R-:W1:Y:S01]  /*0a50*/  LDCU UR12, c[0x0][0x3a0] ;  /* 0x00007400ff0c77ac */ /* 0x000e620008000800 */
[----:B------:R-:W2:Y:S05]  /*0a60*/  LDCU UR8, c[0x0][0x39c] ;  /* 0x00007380ff0877ac */ /* 0x000eaa0008000800 */
.L_x_2:
[----:B------:R-:W3:Y:S01]  /*0a70*/  S2R R46, SR_TID.Y ;  /* 0x00000000002e7919 */ /* 0x000ee20000002200 */
[----:B------:R-:W3:Y:S01]  /*0a80*/  LDC R19, c[0x0][0x364] ;  /* 0x0000d900ff137b82 */ /* 0x000ee20000000800 */
[C---:B------:R-:W-:Y:S01]  /*0a90*/  LOP3.LUT R10, R41.reuse, 0x1, RZ, 0xc0, !PT ;  /* 0x00000001290a7812 */ /* 0x040fe200078ec0ff */
[----:B------:R-:W4:Y:S01]  /*0aa0*/  S2R R45, SR_TID.X ;  /* 0x00000000002d7919 */ /* 0x000f220000002100 */
[----:B------:R-:W-:Y:S02]  /*0ab0*/  LOP3.LUT R18, R40, 0x1f, RZ, 0xc0, !PT ;  /* 0x0000001f28127812 */ /* 0x000fe400078ec0ff */
[----:B------:R-:W-:Y:S02]  /*0ac0*/  IADD3 R41, PT, PT, R41, 0x1, RZ ;  /* 0x0000000129297810 */ /* 0x000fe40007ffe0ff */
[----:B------:R-:W-:Y:S02]  /*0ad0*/  SHF.R.U32.HI R3, RZ, 0x5, R40 ;  /* 0x00000005ff037819 */ /* 0x000fe40000011628 */
[----:B------:R-:W-:-:S02]  /*0ae0*/  LEA R13, R41, R18, 0x5 ;  /* 0x00000012290d7211 */ /* 0x000fc400078e28ff */
[-C--:B------:R-:W-:Y:S02]  /*0af0*/  LEA R22, R2, R3.reuse, 0x5 ;  /* 0x0000000302167211 */ /* 0x080fe400078e28ff */
[----:B-1----:R-:W-:Y:S02]  /*0b00*/  ISETP.GE.AND P0, PT, R13, UR12, PT ;  /* 0x0000000c0d007c0c */ /* 0x002fe4000bf06270 */
[----:B------:R-:W-:Y:S02]  /*0b10*/  LEA R12, R0, R18, 0x5 ;  /* 0x00000012000c7211 */ /* 0x000fe400078e28ff */
[----:B0-----:R-:W-:Y:S02]  /*0b20*/  ISETP.GE.OR P1, PT, R22, UR7, P0 ;  /* 0x0000000716007c0c */ /* 0x001fe40008726670 */
[----:B--2---:R-:W-:Y:S02]  /*0b30*/  ISETP.GE.AND P2, PT, R12, UR8, PT ;  /* 0x000000080c007c0c */ /* 0x004fe4000bf46270 */
[----:B------:R-:W-:-:S04]  /*0b40*/  LEA R21, R41, R3, 0x5 ;  /* 0x0000000329157211 */ /* 0x000fc800078e28ff */
[----:B------:R-:W-:Y:S02]  /*0b50*/  ISETP.GE.OR P2, PT, R21, UR12, P2 ;  /* 0x0000000c15007c0c */ /* 0x000fe40009746670 */
[----:B---3--:R-:W-:-:S03]  /*0b60*/  IADD3 R4, PT, PT, R46, R19, RZ ;  /* 0x000000132e047210 */ /* 0x008fc60007ffe0ff */
[----:B------:R-:W0:Y:S01]  /*0b70*/  @!P1 LDC.64 R8, c[0x0][0x380] ;  /* 0x0000e000ff089b82 */ /* 0x000e220000000a00 */
[----:B------:R-:W-:Y:S02]  /*0b80*/  @!P1 IMAD R13, R22, UR12, R13 ;  /* 0x0000000c160d9c24 */ /* 0x000fe4000f8e020d */
[----:B----4-:R-:W-:-:S05]  /*0b90*/  IMAD R15, R4, UR9, R45 ;  /* 0x00000009040f7c24 */ /* 0x010fca000f8e022d */
[----:B------:R-:W-:Y:S01]  /*0ba0*/  @!P2 IMAD R21, R21, UR8, R12 ;  /* 0x000000081515ac24 */ /* 0x000fe2000f8e020c */
[----:B------:R-:W1:Y:S01]  /*0bb0*/  @!P2 LDC.64 R6, c[0x0][0x388] ;  /* 0x0000e200ff06ab82 */ /* 0x000e620000000a00 */
[----:B------:R-:W-:Y:S02]  /*0bc0*/  LOP3.LUT R11, R15, 0x1f, RZ, 0xc0, !PT ;  /* 0x0000001f0f0b7812 */ /* 0x000fe400078ec0ff */
[----:B------:R-:W-:Y:S02]  /*0bd0*/  SHF.R.U32.HI R14, RZ, 0x5, R15 ;  /* 0x00000005ff0e7819 */ /* 0x000fe4000001160f */
[----:B------:R-:W-:Y:S02]  /*0be0*/  LEA R23, R41, R11, 0x5 ;  /* 0x0000000b29177211 */ /* 0x000fe400078e28ff */
[----:B------:R-:W-:Y:S02]  /*0bf0*/  LEA R20, R2, R14, 0x5 ;  /* 0x0000000e02147211 */ /* 0x000fe400078e28ff */
[----:B------:R-:W-:-:S02]  /*0c00*/  ISETP.GE.AND P3, PT, R23, UR12, PT ;  /* 0x0000000c17007c0c */ /* 0x000fc4000bf66270 */
[----:B------:R-:W-:Y:S02]  /*0c10*/  LEA R16, R0, R11, 0x5 ;  /* 0x0000000b00107211 */ /* 0x000fe400078e28ff */
[----:B------:R-:W-:Y:S02]  /*0c20*/  ISETP.LT.AND P3, PT, R20, UR7, !P3 ;  /* 0x0000000714007c0c */ /* 0x000fe4000df61270 */
[----:B------:R-:W-:Y:S01]  /*0c30*/  LEA R17, R41, R14, 0x5 ;  /* 0x0000000e29117211 */ /* 0x000fe200078e28ff */
[----:B0-----:R-:W-:Y:S01]  /*0c40*/  @!P1 IMAD.WIDE.U32 R8, R13, 0x4, R8 ;  /* 0x000000040d089825 */ /* 0x001fe200078e0008 */
[----:B------:R-:W-:-:S04]  /*0c50*/  ISETP.GE.AND P0, PT, R16, UR8, PT ;  /* 0x0000000810007c0c */ /* 0x000fc8000bf06270 */
[----:B------:R-:W-:Y:S01]  /*0c60*/  ISETP.LT.AND P0, PT, R17, UR12, !P0 ;  /* 0x0000000c11007c0c */ /* 0x000fe2000c701270 */
[----:B------:R0:W2:Y:S01]  /*0c70*/  @!P1 LDG.E R8, desc[UR10][R8.64] ;  /* 0x0000000a08089981 */ /* 0x0000a2000c1e1900 */
[----:B-1----:R-:W-:-:S03]  /*0c80*/  @!P2 IMAD.WIDE R6, R21, 0x4, R6 ;  /* 0x000000041506a825 */ /* 0x002fc600078e0206 */
[----:B------:R-:W1:Y:S01]  /*0c90*/  @P3 LDC.64 R4, c[0x0][0x380] ;  /* 0x0000e000ff043b82 */ /* 0x000e620000000a00 */
[----:B------:R-:W-:Y:S02]  /*0ca0*/  @P3 IMAD R13, R20, UR12, R23 ;  /* 0x0000000c140d3c24 */ /* 0x000fe4000f8e0217 */
[----:B------:R3:W4:Y:S02]  /*0cb0*/  @!P2 LDG.E R6, desc[UR10][R6.64] ;  /* 0x0000000a0606a981 */ /* 0x000724000c1e1900 */
[----:B-1----:R-:W-:-:S03]  /*0cc0*/  @P3 IMAD.WIDE.U32 R12, R13, 0x4, R4 ;  /* 0x000000040d0c3825 */ /* 0x002fc600078e0004 */
[----:B------:R-:W1:Y:S03]  /*0cd0*/  @P0 LDC.64 R4, c[0x0][0x388] ;  /* 0x0000e200ff040b82 */ /* 0x000e660000000a00 */
[----:B------:R5:W4:Y:S01]  /*0ce0*/  @P3 LDG.E R12, desc[UR10][R12.64] ;  /* 0x0000000a0c0c3981 */ /* 0x000b22000c1e1900 */
[----:B------:R-:W-:-:S04]  /*0cf0*/  @P0 IMAD R17, R17, UR8, R16 ;  /* 0x0000000811110c24 */ /* 0x000fc8000f8e0210 */
[----:B-1----:R-:W-:-:S06]  /*0d00*/  @P0 IMAD.WIDE R16, R17, 0x4, R4 ;  /* 0x0000000411100825 */ /* 0x002fcc00078e0204 */
[----:B------:R1:W4:Y:S01]  /*0d10*/  @P0 LDG.E R16, desc[UR10][R16.64] ;  /* 0x0000000a10100981 */ /* 0x000322000c1e1900 */
[----:B------:R-:W-:-:S05]  /*0d20*/  LOP3.LUT R5, R10, 0x1, RZ, 0x3c, !PT ;  /* 0x000000010a057812 */ /* 0x000fca00078e3cff */
[C---:B------:R-:W-:Y:S02]  /*0d30*/  IMAD R4, R5.reuse, 0x1080, R44 ;  /* 0x0000108005047824 */ /* 0x040fe400078e022c */
[----:B------:R-:W-:Y:S02]  /*0d40*/  IMAD R5, R5, 0x1080, R43 ;  /* 0x0000108005057824 */ /* 0x000fe400078e022b */
[C-C-:B0-----:R-:W-:Y:S02]  /*0d50*/  IMAD R9, R3.reuse, 0x84, R4.reuse ;  /* 0x0000008403097824 */ /* 0x141fe400078e0204 */
[--C-:B---3--:R-:W-:Y:S02]  /*0d60*/  IMAD R7, R3, 0x84, R5.reuse ;  /* 0x0000008403077824 */ /* 0x108fe400078e0205 */
[----:B------:R-:W-:Y:S01]  /*0d70*/  IMAD R20, R14, 0x84, R4 ;  /* 0x000000840e147824 */ /* 0x000fe200078e0204 */
[----:B------:R-:W-:Y:S01]  /*0d80*/  LEA R3, R18, R9, 0x2 ;  /* 0x0000000912037211 */ /* 0x000fe200078e10ff */
[----:B------:R-:W-:Y:S01]  /*0d90*/  IMAD R14, R14, 0x84, R5 ;  /* 0x000000840e0e7824 */ /* 0x000fe200078e0205 */
[----:B------:R-:W-:-:S02]  /*0da0*/  LEA R7, R18, R7, 0x2 ;  /* 0x0000000712077211 */ /* 0x000fc400078e10ff */
[----:B------:R-:W-:Y:S02]  /*0db0*/  LEA R18, R19, R46, 0x1 ;  /* 0x0000002e13127211 */ /* 0x000fe400078e08ff */
[C---:B-----5:R-:W-:Y:S02]  /*0dc0*/  LEA R13, R11.reuse, R20, 0x2 ;  /* 0x000000140b0d7211 */ /* 0x060fe400078e10ff */
[----:B------:R-:W-:Y:S01]  /*0dd0*/  LEA R9, R11, R14, 0x2 ;  /* 0x0000000e0b097211 */ /* 0x000fe200078e10ff */
[----:B------:R-:W-:-:S05]  /*0de0*/  IMAD R11, R18, UR9, R45 ;  /* 0x00000009120b7c24 */ /* 0x000fca000f8e022d */
[----:B------:R-:W-:Y:S02]  /*0df0*/  LOP3.LUT R22, R11, 0x1f, RZ, 0xc0, !PT ;  /* 0x0000001f0b167812 */ /* 0x000fe400078ec0ff */
[----:B------:R-:W-:Y:S02]  /*0e00*/  SHF.R.U32.HI R32, RZ, 0x5, R11 ;  /* 0x00000005ff207819 */ /* 0x000fe4000001160b */
[----:B------:R-:W-:Y:S01]  /*0e10*/  LEA R27, R41, R22, 0x5 ;  /* 0x00000016291b7211 */ /* 0x000fe200078e28ff */
[----:B------:R-:W-:Y:S01]  /*0e20*/  IMAD R14, R19, 0x3, R46 ;  /* 0x00000003130e7824 */ /* 0x000fe200078e022e */
[----:B------:R-:W-:Y:S02]  /*0e30*/  LEA R20, R2, R32, 0x5 ;  /* 0x0000002002147211 */ /* 0x000fe400078e28ff */
[----:B------:R-:W-:Y:S01]  /*0e40*/  ISETP.GE.AND P4, PT, R27, UR12, PT ;  /* 0x0000000c1b007c0c */ /* 0x000fe2000bf86270 */
[----:B------:R-:W-:Y:S01]  /*0e50*/  IMAD R25, R14, UR9, R45 ;  /* 0x000000090e197c24 */ /* 0x000fe2000f8e022d */
[----:B------:R-:W-:-:S02]  /*0e60*/  MOV R21, UR5 ;  /* 0x0000000500157c02 */ /* 0x000fc40008000f00 */
[----:B------:R-:W-:Y:S02]  /*0e70*/  ISETP.LT.AND P4, PT, R20, UR7, !P4 ;  /* 0x0000000714007c0c */ /* 0x000fe4000e781270 */
[----:B------:R-:W-:Y:S02]  /*0e80*/  LEA R21, R21, R40, 0x2 ;  /* 0x0000002815157211 */ /* 0x000fe400078e10ff */
[----:B------:R-:W-:Y:S02]  /*0e90*/  SHF.R.U32.HI R23, RZ, 0x5, R25 ;  /* 0x00000005ff177819 */ /* 0x000fe40000011619 */
[----:B-1----:R-:W-:Y:S02]  /*0ea0*/  LOP3.LUT R17, R21, 0x1f, RZ, 0xc0, !PT ;  /* 0x0000001f15117812 */ /* 0x002fe400078ec0ff */
[----:B------:R-:W-:Y:S02]  /*0eb0*/  SHF.R.U32.HI R14, RZ, 0x5, R21 ;  /* 0x00000005ff0e7819 */ /* 0x000fe40000011615 */
[----:B------:R-:W-:-:S03]  /*0ec0*/  LEA R19, R0, R22, 0x5 ;  /* 0x0000001600137211 */ /* 0x000fc600078e28ff */
[----:B------:R-:W0:Y:S01]  /*0ed0*/  @P4 LDC.64 R56, c[0x0][0x380] ;  /* 0x0000e000ff384b82 */ /* 0x000e220000000a00 */
[----:B------:R-:W-:Y:S02]  /*0ee0*/  LEA R18, R41, R32, 0x5 ;  /* 0x0000002029127211 */ /* 0x000fe400078e28ff */
[----:B------:R-:W-:-:S04]  /*0ef0*/  LEA R35, R0, R17, 0x5 ;  /* 0x0000001100237211 */ /* 0x000fc800078e28ff */
[----:B------:R-:W-:Y:S01]  /*0f00*/  ISETP.GE.AND P6, PT, R35, UR8, PT ;  /* 0x0000000823007c0c */ /* 0x000fe2000bfc6270 */
[----:B--2---:R-:W-:Y:S04]  /*0f10*/  @!P1 STS [R3], R8 ;  /* 0x0000000803009388 */ /* 0x004fe80000000800 */
[----:B------:R1:W-:Y:S04]  /*0f20*/  @P1 STS [R3], RZ ;  /* 0x000000ff03001388 */ /* 0x0003e80000000800 */
[----:B----4-:R2:W-:Y:S01]  /*0f30*/  @!P2 STS [R7], R6 ;  /* 0x000000060700a388 */ /* 0x0105e20000000800 */
[----:B-1----:R-:W-:-:S03]  /*0f40*/  LOP3.LUT R3, R25, 0x1f, RZ, 0xc0, !PT ;  /* 0x0000001f19037812 */ /* 0x002fc600078ec0ff */
[----:B------:R1:W-:Y:S01]  /*0f50*/  @P2 STS [R7], RZ ;  /* 0x000000ff07002388 */ /* 0x0003e20000000800 */
[----:B------:R-:W-:-:S03]  /*0f60*/  LEA R55, R41, R3, 0x5 ;  /* 0x0000000329377211 */ /* 0x000fc600078e28ff */
[----:B------:R-:W-:Y:S01]  /*0f70*/  @!P3 STS [R13], RZ ;  /* 0x000000ff0d00b388 */ /* 0x000fe20000000800 */
[----:B------:R-:W-:Y:S02]  /*0f80*/  LEA R33, R0, R3, 0x5 ;  /* 0x0000000300217211 */ /* 0x000fe400078e28ff */
[CC--:B--2---:R-:W-:Y:S02]  /*0f90*/  LEA R6, R2.reuse, R23.reuse, 0x5 ;  /* 0x0000001702067211 */ /* 0x0c4fe400078e28ff */
[----:B------:R-:W-:Y:S02]  /*0fa0*/  ISETP.GE.AND P5, PT, R33, UR8, PT ;  /* 0x0000000821007c0c */ /* 0x000fe4000bfa6270 */
[----:B------:R-:W-:Y:S02]  /*0fb0*/  LEA R8, R41, R23, 0x5 ;  /* 0x0000001729087211 */ /* 0x000fe400078e28ff */
[----:B-1----:R-:W-:Y:S01]  /*0fc0*/  LEA R7, R2, R14, 0x5 ;  /* 0x0000000e02077211 */ /* 0x002fe200078e28ff */
[----:B------:R1:W-:Y:S01]  /*0fd0*/  @P3 STS [R13], R12 ;  /* 0x0000000c0d003388 */ /* 0x0003e20000000800 */
[----:B------:R-:W-:-:S02]  /*0fe0*/  ISETP.GE.AND P3, PT, R55, UR12, PT ;  /* 0x0000000c37007c0c */ /* 0x000fc4000bf66270 */
[----:B------:R-:W-:Y:S02]  /*0ff0*/  ISETP.LT.AND P5, PT, R8, UR12, !P5 ;  /* 0x0000000c08007c0c */ /* 0x000fe4000efa1270 */
[----:B-1----:R-:W-:Y:S02]  /*1000*/  LEA R12, R41, R17, 0x5 ;  /* 0x00000011290c7211 */ /* 0x002fe400078e28ff */
[----:B------:R-:W-:Y:S02]  /*1010*/  ISETP.LT.AND P3, PT, R6, UR7, !P3 ;  /* 0x0000000706007c0c */ /* 0x000fe4000df61270 */
[----:B------:R-:W-:-:S04]  /*1020*/  ISETP.GE.AND P2, PT, R12, UR12, PT ;  /* 0x0000000c0c007c0c */ /* 0x000fc8000bf46270 */
[----:B------:R-:W-:Y:S02]  /*1030*/  ISETP.GE.OR P2, PT, R7, UR7, P2 ;  /* 0x0000000707007c0c */ /* 0x000fe40009746670 */
[----:B------:R-:W-:-:S04]  /*1040*/  ISETP.GE.AND P1, PT, R19, UR8, PT ;  /* 0x0000000813007c0c */ /* 0x000fc8000bf26270 */
[----:B------:R-:W-:Y:S01]  /*1050*/  ISETP.LT.AND P1, PT, R18, UR12, !P1 ;  /* 0x0000000c12007c0c */ /* 0x000fe2000cf21270 */
[----:B------:R-:W-:Y:S01]  /*1060*/  @!P0 STS [R9], RZ ;  /* 0x000000ff09008388 */ /* 0x000fe20000000800 */
[----:B------:R-:W-:Y:S01]  /*1070*/  @P3 IMAD R55, R6, UR12, R55 ;  /* 0x0000000c06373c24 */ /* 0x000fe2000f8e0237 */
[----:B------:R-:W-:Y:S01]  /*1080*/  LEA R6, R41, R14, 0x5 ;  /* 0x0000000e29067211 */ /* 0x000fe200078e28ff */
[----:B------:R-:W-:Y:S01]  /*1090*/  @P5 IMAD R33, R8, UR8, R33 ;  /* 0x0000000808215c24 */ /* 0x000fe2000f8e0221 */
[----:B------:R1:W-:Y:S01]  /*10a0*/  @P0 STS [R9], R16 ;  /* 0x0000001009000388 */ /* 0x0003e20000000800 */
[----:B------:R-:W-:Y:S01]  /*10b0*/  @P4 IMAD R13, R20, UR12, R27 ;  /* 0x0000000c140d4c24 */ /* 0x000fe2000f8e021b */
[----:B------:R-:W-:Y:S01]  /*10c0*/  ISETP.GE.OR P6, PT, R6, UR12, P6 ;  /* 0x0000000c06007c0c */ /* 0x000fe2000b7c6670 */
[----:B------:R-:W-:-:S05]  /*10d0*/  @!P2 IMAD R7, R7, UR12, R12 ;  /* 0x0000000c0707ac24 */ /* 0x000fca000f8e020c */
[----:B------:R-:W2:Y:S01]  /*10e0*/  @P1 LDC.64 R42, c[0x0][0x388] ;  /* 0x0000e200ff2a1b82 */ /* 0x000ea20000000a00 */
[----:B0-----:R-:W-:-:S04]  /*10f0*/  @P4 IMAD.WIDE.U32 R56, R13, 0x4, R56 ;  /* 0x000000040d384825 */ /* 0x001fc800078e0038 */
[----:B------:R-:W-:Y:S01]  /*1100*/  @P1 IMAD R19, R18, UR8, R19 ;  /* 0x0000000812131c24 */ /* 0x000fe2000f8e0213 */
[----:B------:R-:W3:Y:S02]  /*1110*/  @P4 LDG.E R27, desc[UR10][R56.64] ;  /* 0x0000000a381b4981 */ /* 0x000ee4000c1e1900 */
[----:B-1----:R-:W0:Y:S08]  /*1120*/  @!P2 LDC.64 R8, c[0x0][0x380] ;  /* 0x0000e000ff08ab82 */ /* 0x002e300000000a00 */
[----:B------:R-:W1:Y:S01]  /*1130*/  @P5 LDC.64 R12, c[0x0][0x388] ;  /* 0x0000e200ff0c5b82 */ /* 0x000e620000000a00 */
[----:B------:R-:W-:Y:S01]  /*1140*/  @!P6 IMAD R35, R6, UR8, R35 ;  /* 0x000000080623ec24 */ /* 0x000fe2000f8e0223 */
[----:B------:R-:W-:-:S04]  /*1150*/  MOV R6, UR5 ;  /* 0x0000000500067c02 */ /* 0x000fc80008000f00 */
[----:B------:R-:W-:-:S04]  /*1160*/  LEA R15, R6, R15, 0x2 ;  /* 0x0000000f060f7211 */ /* 0x000fc800078e10ff */
[----:B------:R-:W-:Y:S01]  /*1170*/  LOP3.LUT R24, R15, 0x1f, RZ, 0xc0, !PT ;  /* 0x0000001f0f187812 */ /* 0x000fe200078ec0ff */
[----:B0-----:R-:W-:Y:S02]  /*1180*/  @!P2 IMAD.WIDE.U32 R8, R7, 0x4, R8 ;  /* 0x000000040708a825 */ /* 0x001fe400078e0008 */
[----:B------:R-:W0:Y:S01]  /*1190*/  @!P6 LDC.64 R6, c[0x0][0x388] ;  /* 0x0000e200ff06eb82 */ /* 0x000e220000000a00 */
[----:B------:R-:W-:Y:S02]  /*11a0*/  LEA R26, R41, R24, 0x5 ;  /* 0x00000018291a7211 */ /* 0x000fe400078e28ff */
[----:B------:R-:W-:Y:S01]  /*11b0*/  SHF.R.U32.HI R16, RZ, 0x5, R15 ;  /* 0x00000005ff107819 */ /* 0x000fe2000001160f */
[----:B--2---:R-:W-:Y:S01]  /*11c0*/  @P1 IMAD.WIDE R42, R19, 0x4, R42 ;  /* 0x00000004132a1825 */ /* 0x004fe200078e022a */
[----:B------:R-:W-:Y:S01]  /*11d0*/  ISETP.GE.AND P0, PT, R26, UR12, PT ;  /* 0x0000000c1a007c0c */ /* 0x000fe2000bf06270 */
[----:B------:R-:W2:Y:S02]  /*11e0*/  @!P2 LDG.E R8, desc[UR10][R8.64] ;  /* 0x0000000a0808a981 */ /* 0x000ea4000c1e1900 */
[----:B------:R-:W4:Y:S01]  /*11f0*/  @P3 LDC.64 R18, c[0x0][0x380] ;  /* 0x0000e000ff123b82 */ /* 0x000f220000000a00 */
[----:B-1----:R-:W-:Y:S01]  /*1200*/  @P5 IMAD.WIDE R12, R33, 0x4, R12 ;  /* 0x00000004210c5825 */ /* 0x002fe200078e020c */
[----:B------:R-:W-:Y:S01]  /*1210*/  LEA R33, R2, R16, 0x5 ;  /* 0x0000001002217211 */ /* 0x000fe200078e28ff */
[----:B------:R-:W5:Y:S03]  /*1220*/  @P1 LDG.E R20, desc[UR10][R42.64] ;  /* 0x0000000a2a141981 */ /* 0x000f66000c1e1900 */
[----:B------:R-:W-:Y:S01]  /*1230*/  ISETP.LT.AND P0, PT, R33, UR7, !P0 ;  /* 0x0000000721007c0c */ /* 0x000fe2000c701270 */
[----:B------:R-:W2:Y:S01]  /*1240*/  @P5 LDG.E R13, desc[UR10][R12.64] ;  /* 0x0000000a0c0d5981 */ /* 0x000ea2000c1e1900 */
[----:B0-----:R-:W-:-:S11]  /*1250*/  @!P6 IMAD.WIDE R34, R35, 0x4, R6 ;  /* 0x000000042322e825 */ /* 0x001fd600078e0206 */
[----:B------:R-:W0:Y:S01]  /*1260*/  @P0 LDC.64 R6, c[0x0][0x380] ;  /* 0x0000e000ff060b82 */ /* 0x000e220000000a00 */
[----:B------:R-:W2:Y:S01]  /*1270*/  @!P6 LDG.E R34, desc[UR10][R34.64] ;  /* 0x0000000a2222e981 */ /* 0x000ea2000c1e1900 */
[----:B----4-:R-:W-:-:S06]  /*1280*/  @P3 IMAD.WIDE.U32 R18, R55, 0x4, R18 ;  /* 0x0000000437123825 */ /* 0x010fcc00078e0012 */
[----:B------:R1:W4:Y:S01]  /*1290*/  @P3 LDG.E R18, desc[UR10][R18.64] ;  /* 0x0000000a12123981 */ /* 0x000322000c1e1900 */
[----:B------:R-:W-:-:S04]  /*12a0*/  @P0 IMAD R33, R33, UR12, R26 ;  /* 0x0000000c21210c24 */ /* 0x000fc8000f8e021a */
[----:B0-----:R-:W-:-:S06]  /*12b0*/  @P0 IMAD.WIDE.U32 R6, R33, 0x4, R6 ;  /* 0x0000000421060825 */ /* 0x001fcc00078e0006 */
[----:B------:R0:W2:Y:S01]  /*12c0*/  @P0 LDG.E R6, desc[UR10][R6.64] ;  /* 0x0000000a06060981 */ /* 0x0000a2000c1e1900 */
[----:B------:R-:W-:Y:S01]  /*12d0*/  IMAD R33, R32, 0x84, R4 ;  /* 0x0000008420217824 */ /* 0x000fe200078e0204 */
[----:B-1----:R-:W-:Y:S01]  /*12e0*/  LEA R19, R0, R24, 0x5 ;  /* 0x0000001800137211 */ /* 0x002fe200078e28ff */
[----:B------:R-:W-:-:S03]  /*12f0*/  IMAD R9, R32, 0x84, R5 ;  /* 0x0000008420097824 */ /* 0x000fc600078e0205 */
[----:B------:R-:W-:Y:S02]  /*1300*/  LEA R26, R22, R33, 0x2 ;  /* 0x00000021161a7211 */ /* 0x000fe400078e10ff */
[----:B------:R-:W-:-:S03]  /*1310*/  MOV R42, UR5 ;  /* 0x00000005002a7c02 */ /* 0x000fc60008000f00 */
[----:B------:R-:W-:Y:S01]  /*1320*/  @!P4 STS [R26], RZ ;  /* 0x000000ff1a00c388 */ /* 0x000fe20000000800 */
[----:B------:R-:W-:Y:S02]  /*1330*/  LEA R12, R41, R16, 0x5 ;  /* 0x00000010290c7211 */ /* 0x000fe400078e28ff */
[----:B------:R-:W-:Y:S01]  /*1340*/  LEA R9, R22, R9, 0x2 ;  /* 0x0000000916097211 */ /* 0x000fe200078e10ff */
[--C-:B------:R-:W-:Y:S01]  /*1350*/  IMAD R22, R23, 0x84, R4.reuse ;  /* 0x0000008417167824 */ /* 0x100fe200078e0204 */
[----:B------:R-:W-:Y:S01]  /*1360*/  LEA R11, R42, R11, 0x2 ;  /* 0x0000000b2a0b7211 */ /* 0x000fe200078e10ff */
[C---:B------:R-:W-:Y:S01]  /*1370*/  IMAD R32, R14.reuse, 0x84, R4 ;  /* 0x000000840e207824 */ /* 0x040fe200078e0204 */
[----:B------:R-:W-:Y:S01]  /*1380*/  MOV R44, UR5 ;  /* 0x00000005002c7c02 */ /* 0x000fe20008000f00 */
[----:B------:R-:W-:-:S03]  /*1390*/  IMAD R42, R14, 0x84, R5 ;  /* 0x000000840e2a7824 */ /* 0x000fc600078e0205 */
[----:B------:R-:W-:Y:S02]  /*13a0*/  LEA R14, R44, R25, 0x2 ;  /* 0x000000192c0e7211 */ /* 0x000fe400078e10ff */
[----:B------:R-:W-:Y:S01]  /*13b0*/  LEA R25, R17, R32, 0x2 ;  /* 0x0000002011197211 */ /* 0x000fe200078e10ff */
[----:B---3--:R1:W-:Y:S01]  /*13c0*/  @P4 STS [R26], R27 ;  /* 0x0000001b1a004388 */ /* 0x0083e20000000800 */
[----:B------:R-:W-:-:S04]  /*13d0*/  ISETP.GE.AND P4, PT, R19, UR8, PT ;  /* 0x0000000813007c0c */ /* 0x000fc8000bf86270 */
[----:B------:R-:W-:Y:S01]  /*13e0*/  ISETP.LT.AND P4, PT, R12, UR12, !P4 ;  /* 0x0000000c0c007c0c */ /* 0x000fe2000e781270 */
[----:B-1----:R-:W-:Y:S01]  /*13f0*/  IMAD R26, R23, 0x84, R5 ;  /* 0x00000084171a7824 */ /* 0x002fe200078e0205 */
[----:B------:R-:W-:Y:S01]  /*1400*/  LEA R23, R3, R22, 0x2 ;  /* 0x0000001603177211 */ /* 0x000fe200078e10ff */
[----:B------:R-:W-:Y:S01]  /*1410*/  @!P1 STS [R9], RZ ;  /* 0x000000ff09009388 */ /* 0x000fe20000000800 */
[----:B------:R-:W-:Y:S02]  /*1420*/  LEA R27, R17, R42, 0x2 ;  /* 0x0000002a111b7211 */ /* 0x000fe400078e10ff */
[----:B------:R-:W-:Y:S02]  /*1430*/  LEA R22, R3, R26, 0x2 ;  /* 0x0000001a03167211 */ /* 0x000fe400078e10ff */
[----:B------:R-:W-:-:S05]  /*1440*/  LOP3.LUT R17, R11, 0x1f, RZ, 0xc0, !PT ;  /* 0x0000001f0b117812 */ /* 0x000fca00078ec0ff */
[----:B------:R-:W1:Y:S01]  /*1450*/  @P4 LDC.64 R60, c[0x0][0x388] ;  /* 0x0000e200ff3c4b82 */ /* 0x000e620000000a00 */
[----:B------:R-:W-:Y:S02]  /*1460*/  SHF.R.U32.HI R3, RZ, 0x5, R11 ;  /* 0x00000005ff037819 */ /* 0x000fe4000001160b */
[----:B------:R-:W-:Y:S01]  /*1470*/  LOP3.LUT R26, R14, 0x1f, RZ, 0xc0, !PT ;  /* 0x0000001f0e1a7812 */ /* 0x000fe200078ec0ff */
[----:B0-----:R-:W-:Y:S01]  /*1480*/  @P4 IMAD R7, R12, UR8, R19 ;  /* 0x000000080c074c24 */ /* 0x001fe2000f8e0213 */
[----:B------:R-:W-:Y:S02]  /*1490*/  SHF.R.U32.HI R12, RZ, 0x5, R14 ;  /* 0x00000005ff0c7819 */ /* 0x000fe4000001160e */
[----:B------:R-:W-:Y:S01]  /*14a0*/  LEA R35, R41, R26, 0x5 ;  /* 0x0000001a29237211 */ /* 0x000fe200078e28ff */
[----:B-----5:R0:W-:Y:S04]  /*14b0*/  @P1 STS [R9], R20 ;  /* 0x0000001409001388 */ /* 0x0201e80000000800 */
[----:B------:R-:W-:Y:S01]  /*14c0*/  @!P3 STS [R23], RZ ;  /* 0x000000ff1700b388 */ /* 0x000fe20000000800 */
[----:B0-----:R-:W-:-:S02]  /*14d0*/  LEA R9, R0, R17, 0x5 ;  /* 0x0000001100097211 */ /* 0x001fc400078e28ff */
[----:B------:R-:W-:Y:S02]  /*14e0*/  LEA R43, R0, R26, 0x5 ;  /* 0x0000001a002b7211 */ /* 0x000fe400078e28ff */
[----:B------:R-:W-:Y:S01]  /*14f0*/  LEA R20, R2, R12, 0x5 ;  /* 0x0000000c02147211 */ /* 0x000fe200078e28ff */
[----:B----4-:R0:W-:Y:S04]  /*1500*/  @P3 STS [R23], R18 ;  /* 0x0000001217003388 */ /* 0x0101e80000000800 */
[----:B------:R-:W-:Y:S04]  /*1510*/  @!P5 STS [R22], RZ ;  /* 0x000000ff1600d388 */ /* 0x000fe80000000800 */
[----:B--2---:R2:W-:Y:S01]  /*1520*/  @P5 STS [R22], R13 ;  /* 0x0000000d16005388 */ /* 0x0045e20000000800 */
[----:B0-----:R-:W-:-:S03]  /*1530*/  LEA R23, R41, R17, 0x5 ;  /* 0x0000001129177211 */ /* 0x001fc600078e28ff */
[----:B------:R0:W-:Y:S01]  /*1540*/  @!P2 STS [R25], R8 ;  /* 0x000000081900a388 */ /* 0x0001e20000000800 */
[----:B------:R-:W-:-:S03]  /*1550*/  LEA R18, R41, R3, 0x5 ;  /* 0x0000000329127211 */ /* 0x000fc600078e28ff */
[----:B------:R3:W-:Y:S01]  /*1560*/  @P2 STS [R25], RZ ;  /* 0x000000ff19002388 */ /* 0x0007e20000000800 */
[----:B------:R-:W-:Y:S01]  /*1570*/  ISETP.GE.AND P5, PT, R23, UR12, PT ;  /* 0x0000000c17007c0c */ /* 0x000fe2000bfa6270 */
[----:B--2---:R-:W-:Y:S01]  /*1580*/  IMAD R13, R16, 0x84, R4 ;  /* 0x00000084100d7824 */ /* 0x004fe200078e0204 */
[----:B------:R-:W-:Y:S01]  /*1590*/  LEA R22, R2, R3, 0x5 ;  /* 0x0000000302167211 */ /* 0x000fe200078e28ff */
[----:B------:R-:W-:Y:S04]  /*15a0*/  @!P6 STS [R27], R34 ;  /* 0x000000221b00e388 */ /* 0x000fe80000000800 */
[----:B------:R-:W-:Y:S01]  /*15b0*/  @P6 STS [R27], RZ ;  /* 0x000000ff1b006388 */ /* 0x000fe20000000800 */
[----:B------:R-:W-:Y:S02]  /*15c0*/  ISETP.GE.AND P6, PT, R9, UR8, PT ;  /* 0x0000000809007c0c */ /* 0x000fe4000bfc6270 */
[----:B------:R-:W-:-:S02]  /*15d0*/  ISETP.LT.AND P5, PT, R22, UR7, !P5 ;  /* 0x0000000716007c0c */ /* 0x000fc4000efa1270 */
[----:B------:R-:W-:Y:S02]  /*15e0*/  ISETP.LT.AND P6, PT, R18, UR12, !P6 ;  /* 0x0000000c12007c0c */ /* 0x000fe4000f7c1270 */
[----:B------:R-:W-:Y:S02]  /*15f0*/  LEA R19, R24, R13, 0x2 ;  /* 0x0000000d18137211 */ /* 0x000fe400078e10ff */
[----:B------:R-:W-:Y:S02]  /*1600*/  ISETP.GE.AND P3, PT, R35, UR12, PT ;  /* 0x0000000c23007c0c */ /* 0x000fe4000bf66270 */
[----:B0-----:R-:W-:Y:S02]  /*1610*/  LEA R8, R41, R12, 0x5 ;  /* 0x0000000c29087211 */ /* 0x001fe400078e28ff */
[----:B------:R-:W-:Y:S01]  /*1620*/  ISETP.GE.AND P1, PT, R43, UR8, PT ;  /* 0x000000082b007c0c */ /* 0x000fe2000bf26270 */
[----:B------:R-:W-:Y:S01]  /*1630*/  @!P0 STS [R19], RZ ;  /* 0x000000ff13008388 */ /* 0x000fe20000000800 */
[----:B------:R-:W-:Y:S01]  /*1640*/  ISETP.LT.AND P3, PT, R20, UR7, !P3 ;  /* 0x0000000714007c0c */ /* 0x000fe2000df61270 */
[----:B------:R-:W0:Y:S02]  /*1650*/  @P5 LDC.64 R58, c[0x0][0x380] ;  /* 0x0000e000ff3a5b82 */ /* 0x000e240000000a00 */
[----:B------:R2:W-:Y:S01]  /*1660*/  @P0 STS [R19], R6 ;  /* 0x0000000613000388 */ /* 0x0005e20000000800 */
[----:B------:R-:W-:-:S05]  /*1670*/  ISETP.LT.AND P0, PT, R8, UR12, !P1 ;  /* 0x0000000c08007c0c */ /* 0x000fca000cf01270 */
[----:B------:R-:W4:Y:S01]  /*1680*/  @P6 LDC.64 R56, c[0x0][0x388] ;  /* 0x0000e200ff386b82 */ /* 0x000f220000000a00 */
[----:B-1----:R-:W-:-:S04]  /*1690*/  @P4 IMAD.WIDE R60, R7, 0x4, R60 ;  /* 0x00000004073c4825 */ /* 0x002fc800078e023c */
[----:B------:R-:W-:Y:S01]  /*16a0*/  @P3 IMAD R35, R20, UR12, R35 ;  /* 0x0000000c14233c24 */ /* 0x000fe2000f8e0223 */
[----:B---3--:R-:W3:Y:S02]  /*16b0*/  @P4 LDG.E R25, desc[UR10][R60.64] ;  /* 0x0000000a3c194981 */ /* 0x008ee4000c1e1900 */
[----:B--2---:R-:W1:Y:S01]  /*16c0*/  @P3 LDC.64 R6, c[0x0][0x380] ;  /* 0x0000e000ff063b82 */ /* 0x004e620000000a00 */
[----:B------:R-:W-:Y:S01]  /*16d0*/  @P0 IMAD R43, R8, UR8, R43 ;  /* 0x00000008082b0c24 */ /* 0x000fe2000f8e022b */
[----:B------:R-:W-:-:S04]  /*16e0*/  MOV R8, UR5 ;  /* 0x0000000500087c02 */ /* 0x000fc80008000f00 */
[----:B------:R-:W-:Y:S01]  /*16f0*/  LEA R21, R8, R21, 0x2 ;  /* 0x0000001508157211 */ /* 0x000fe200078e10ff */
[----:B------:R-:W-:-:S03]  /*1700*/  @P5 IMAD R13, R22, UR12, R23 ;  /* 0x0000000c160d5c24 */ /* 0x000fc6000f8e0217 */
[----:B------:R-:W-:Y:S01]  /*1710*/  LOP3.LUT R20, R21, 0x1f, RZ, 0xc0, !PT ;  /* 0x0000001f15147812 */ /* 0x000fe200078ec0ff */
[----:B------:R-:W-:Y:S01]  /*1720*/  @P6 IMAD R9, R18, UR8, R9 ;  /* 0x0000000812096c24 */ /* 0x000fe2000f8e0209 */
[----:B------:R-:W-:Y:S02]  /*1730*/  SHF.R.U32.HI R19, RZ, 0x5, R21 ;  /* 0x00000005ff137819 */ /* 0x000fe40000011615 */
[-C--:B------:R-:W-:Y:S01]  /*1740*/  LEA R18, R41, R20.reuse, 0x5 ;  /* 0x0000001429127211 */ /* 0x080fe200078e28ff */
[----:B0-----:R-:W-:Y:S01]  /*1750*/  @P5 IMAD.WIDE.U32 R58, R13, 0x4, R58 ;  /* 0x000000040d3a5825 */ /* 0x001fe200078e003a */
[----:B------:R-:W-:Y:S02]  /*1760*/  LEA R27, R2, R19, 0x5 ;  /* 0x00000013021b7211 */ /* 0x000fe400078e28ff */
[----:B------:R-:W-:Y:S01]  /*1770*/  ISETP.GE.AND P1, PT, R18, UR12, PT ;  /* 0x0000000c12007c0c */ /* 0x000fe2000bf26270 */
[----:B----4-:R-:W-:Y:S01]  /*1780*/  @P6 IMAD.WIDE R56, R9, 0x4, R56 ;  /* 0x0000000409386825 */ /* 0x010fe200078e0238 */
[----:B------:R-:W2:Y:S01]  /*1790*/  @P5 LDG.E R23, desc[UR10][R58.64] ;  /* 0x0000000a3a175981 */ /* 0x000ea2000c1e1900 */
[----:B------:R-:W0:Y:S01]  /*17a0*/  @P0 LDC.64 R8, c[0x0][0x388] ;  /* 0x0000e200ff080b82 */ /* 0x000e220000000a00 */
[----:B------:R-:W-:-:S02]  /*17b0*/  LEA R32, R0, R20, 0x5 ;  /* 0x0000001400207211 */ /* 0x000fc400078e28ff */
[----:B------:R-:W-:Y:S01]  /*17c0*/  ISETP.GE.OR P1, PT, R27, UR7, P1 ;  /* 0x000000071b007c0c */ /* 0x000fe20008f26670 */
[----:B-1----:R-:W-:Y:S01]  /*17d0*/  @P3 IMAD.WIDE.U32 R34, R35, 0x4, R6 ;  /* 0x0000000423223825 */ /* 0x002fe200078e0006 */
[----:B------:R-:W4:Y:S01]  /*17e0*/  @P6 LDG.E R22, desc[UR10][R56.64] ;  /* 0x0000000a38166981 */ /* 0x000f22000c1e1900 */
[----:B------:R-:W-:Y:S02]  /*17f0*/  ISETP.GE.AND P2, PT, R32, UR8, PT ;  /* 0x0000000820007c0c */ /* 0x000fe4000bf46270 */
[----:B------:R-:W-:Y:S02]  /*1800*/  LEA R13, R41, R19, 0x5 ;  /* 0x00000013290d7211 */ /* 0x000fe400078e28ff */
[----:B------:R-:W5:Y:S02]  /*1810*/  @P3 LDG.E R34, desc[UR10][R34.64] ;  /* 0x0000000a22223981 */ /* 0x000f64000c1e1900 */
[----:B------:R-:W-:-:S04]  /*1820*/  ISETP.GE.OR P2, PT, R13, UR12, P2 ;  /* 0x0000000c0d007c0c */ /* 0x000fc80009746670 */
[----:B------:R-:W1:Y:S01]  /*1830*/  @!P1 LDC.64 R6, c[0x0][0x380] ;  /* 0x0000e000ff069b82 */ /* 0x000e620000000a00 */
[----:B0-----:R-:W-:-:S08]  /*1840*/  @P0 IMAD.WIDE R42, R43, 0x4, R8 ;  /* 0x000000042b2a0825 */ /* 0x001fd000078e0208 */
[----:B------:R-:W0:Y:S01]  /*1850*/  @!P2 LDC.64 R8, c[0x0][0x388] ;  /* 0x0000e200ff08ab82 */ /* 0x000e220000000a00 */
[----:B------:R-:W5:Y:S01]  /*1860*/  @P0 LDG.E R42, desc[UR10][R42.64] ;  /* 0x0000000a2a2a0981 */ /* 0x000f62000c1e1900 */
[----:B------:R-:W-:Y:S02]  /*1870*/  @!P1 IMAD R27, R27, UR12, R18 ;  /* 0x0000000c1b1b9c24 */ /* 0x000fe4000f8e0212 */
[----:B------:R-:W-:Y:S02]  /*1880*/  @!P2 IMAD R13, R13, UR8, R32 ;  /* 0x000000080d0dac24 */ /* 0x000fe4000f8e0220 */
[----:B-1----:R-:W-:-:S06]  /*1890*/  @!P1 IMAD.WIDE.U32 R6, R27, 0x4, R6 ;  /* 0x000000041b069825 */ /* 0x002fcc00078e0006 */
[----:B------:R-:W5:Y:S01]  /*18a0*/  @!P1 LDG.E R6, desc[UR10][R6.64] ;  /* 0x0000000a06069981 */ /* 0x000f62000c1e1900 */
[----:B0-----:R-:W-:-:S05]  /*18b0*/  @!P2 IMAD.WIDE R8, R13, 0x4, R8 ;  /* 0x000000040d08a825 */ /* 0x001fca00078e0208 */
[----:B------:R0:W5:Y:S01]  /*18c0*/  @!P2 LDG.E R13, desc[UR10][R8.64] ;  /* 0x0000000a080da981 */ /* 0x000162000c1e1900 */
[----:B------:R-:W-:Y:S02]  /*18d0*/  MOV R18, UR5 ;  /* 0x0000000500127c02 */ /* 0x000fe40008000f00 */
[----:B------:R-:W-:Y:S02]  /*18e0*/  MOV R32, UR5 ;  /* 0x0000000500207c02 */ /* 0x000fe40008000f00 */
[----:B------:R-:W-:Y:S01]  /*18f0*/  LEA R18, R18, R15, 0x2 ;  /* 0x0000000f12127211 */ /* 0x000fe200078e10ff */
[--C-:B------:R-:W-:Y:S01]  /*1900*/  IMAD R15, R16, 0x84, R5.reuse ;  /* 0x00000084100f7824 */ /* 0x100fe200078e0205 */
[----:B------:R-:W-:Y:S01]  /*1910*/  LEA R11, R32, R11, 0x2 ;  /* 0x0000000b200b7211 */ /* 0x000fe200078e10ff */
[C---:B------:R-:W-:Y:S02]  /*1920*/  IMAD R16, R3.reuse, 0x84, R4 ;  /* 0x0000008403107824 */ /* 0x040fe400078e0204 */
[----:B------:R-:W-:-:S02]  /*1930*/  IMAD R32, R3, 0x84, R5 ;  /* 0x0000008403207824 */ /* 0x000fc400078e0205 */
[C---:B------:R-:W-:Y:S02]  /*1940*/  IMAD R3, R12.reuse, 0x84, R4 ;  /* 0x000000840c037824 */ /* 0x040fe400078e0204 */
[----:B------:R-:W-:Y:S01]  /*1950*/  IMAD R27, R12, 0x84, R5 ;  /* 0x000000840c1b7824 */ /* 0x000fe200078e0205 */
[----:B------:R-:W-:Y:S02]  /*1960*/  LEA R12, R24, R15, 0x2 ;  /* 0x0000000f180c7211 */ /* 0x000fe400078e10ff */
[C---:B------:R-:W-:Y:S02]  /*1970*/  LEA R16, R17.reuse, R16, 0x2 ;  /* 0x0000001011107211 */ /* 0x040fe400078e10ff */
[----:B0-----:R-:W-:Y:S01]  /*1980*/  LEA R9, R26, R3, 0x2 ;  /* 0x000000031a097211 */ /* 0x001fe200078e10ff */
[----:B------:R-:W-:Y:S01]  /*1990*/  @!P4 STS [R12], RZ ;  /* 0x000000ff0c00c388 */ /* 0x000fe20000000800 */
[----:B------:R-:W-:Y:S02]  /*19a0*/  LEA R15, R17, R32, 0x2 ;  /* 0x00000020110f7211 */ /* 0x000fe400078e10ff */
[----:B------:R-:W-:-:S02]  /*19b0*/  LOP3.LUT R3, R18, 0x1f, RZ, 0xc0, !PT ;  /* 0x0000001f12037812 */ /* 0x000fc400078ec0ff */
[----:B------:R-:W-:Y:S02]  /*19c0*/  LOP3.LUT R17, R11, 0x1f, RZ, 0xc0, !PT ;  /* 0x0000001f0b117812 */ /* 0x000fe400078ec0ff */
[----:B------:R-:W-:Y:S02]  /*19d0*/  SHF.R.U32.HI R24, RZ, 0x5, R18 ;  /* 0x00000005ff187819 */ /* 0x000fe40000011612 */
[CC--:B------:R-:W-:Y:S02]  /*19e0*/  LEA R8, R41.reuse, R3.reuse, 0x5 ;  /* 0x0000000329087211 */ /* 0x0c0fe400078e28ff */
[----:B------:R-:W-:Y:S02]  /*19f0*/  LEA R7, R0, R3, 0x5 ;  /* 0x0000000300077211 */ /* 0x000fe400078e28ff */
[----:B------:R-:W-:Y:S02]  /*1a00*/  LEA R43, R41, R17, 0x5 ;  /* 0x00000011292b7211 */ /* 0x000fe400078e28ff */
[----:B------:R-:W-:-:S02]  /*1a10*/  LEA R35, R2, R24, 0x5 ;  /* 0x0000001802237211 */ /* 0x000fc400078e28ff */
[----:B------:R-:W-:Y:S01]  /*1a20*/  LEA R55, R26, R27, 0x2 ;  /* 0x0000001b1a377211 */ /* 0x000fe200078e10ff */
[----:B---3--:R0:W-:Y:S04]  /*1a30*/  @P4 STS [R12], R25 ;  /* 0x000000190c004388 */ /* 0x0081e80000000800 */
[----:B------:R-:W-:Y:S01]  /*1a40*/  @!P5 STS [R16], RZ ;  /* 0x000000ff1000d388 */ /* 0x000fe20000000800 */
[----:B------:R-:W-:Y:S02]  /*1a50*/  ISETP.GE.AND P4, PT, R8, UR12, PT ;  /* 0x0000000c08007c0c */ /* 0x000fe4000bf86270 */
[----:B0-----:R-:W-:Y:S02]  /*1a60*/  LEA R12, R41, R24, 0x5 ;  /* 0x00000018290c7211 */ /* 0x001fe400078e28ff */
[----:B------:R-:W-:Y:S01]  /*1a70*/  ISETP.LT.AND P4, PT, R35, UR7, !P4 ;  /* 0x0000000723007c0c */ /* 0x000fe2000e781270 */
[----:B--2---:R0:W-:Y:S01]  /*1a80*/  @P5 STS [R16], R23 ;  /* 0x0000001710005388 */ /* 0x0041e20000000800 */
[----:B------:R-:W-:-:S11]  /*1a90*/  ISETP.GE.AND P5, PT, R7, UR8, PT ;  /* 0x0000000807007c0c */ /* 0x000fd6000bfa6270 */
[----:B------:R-:W-:Y:S01]  /*1aa0*/  @P4 IMAD R35, R35, UR12, R8 ;  /* 0x0000000c23234c24 */ /* 0x000fe2000f8e0208 */
[----:B------:R-:W-:Y:S01]  /*1ab0*/  @!P6 STS [R15], RZ ;  /* 0x000000ff0f00e388 */ /* 0x000fe20000000800 */
[----:B------:R-:W1:Y:S01]  /*1ac0*/  @P4 LDC.64 R32, c[0x0][0x380] ;  /* 0x0000e000ff204b82 */ /* 0x000e620000000a00 */
[----:B0-----:R-:W-:Y:S02]  /*1ad0*/  SHF.R.U32.HI R16, RZ, 0x5, R11 ;  /* 0x00000005ff107819 */ /* 0x001fe4000001160b */
[----:B----4-:R0:W-:Y:S01]  /*1ae0*/  @P6 STS [R15], R22 ;  /* 0x000000160f006388 */ /* 0x0101e20000000800 */
[----:B------:R-:W-:Y:S02]  /*1af0*/  ISETP.GE.AND P6, PT, R43, UR12, PT ;  /* 0x0000000c2b007c0c */ /* 0x000fe4000bfc6270 */
[----:B------:R-:W-:Y:S01]  /*1b00*/  ISETP.LT.AND P5, PT, R12, UR12, !P5 ;  /* 0x0000000c0c007c0c */ /* 0x000fe2000efa1270 */
[----:B------:R-:W-:Y:S01]  /*1b10*/  @!P3 STS [R9], RZ ;  /* 0x000000ff0900b388 */ /* 0x000fe20000000800 */
[----:B0-----:R-:W-:-:S03]  /*1b20*/  LEA R22, R2, R16, 0x5 ;  /* 0x0000001002167211 */ /* 0x001fc600078e28ff */
[----:B-----5:R0:W-:Y:S01]  /*1b30*/  @P3 STS [R9], R34 ;  /* 0x0000002209003388 */ /* 0x0201e20000000800 */
[----:B------:R-:W-:Y:S01]  /*1b40*/  ISETP.LT.AND P3, PT, R22, UR7, !P6 ;  /* 0x0000000716007c0c */ /* 0x000fe2000f761270 */
[----:B------:R-:W-:-:S06]  /*1b50*/  IMAD R15, R19, 0x84, R4 ;  /* 0x00000084130f7824 */ /* 0x000fcc00078e0204 */
[----:B------:R-:W2:Y:S01]  /*1b60*/  @P5 LDC.64 R26, c[0x0][0x388] ;  /* 0x0000e200ff1a5b82 */ /* 0x000ea20000000a00 */
[----:B------:R-:W-:Y:S01]  /*1b70*/  IMAD R19, R19, 0x84, R5 ;  /* 0x0000008413137824 */ /* 0x000fe200078e0205 */
[----:B------:R-:W-:Y:S04]  /*1b80*/  @!P0 STS [R55], RZ ;  /* 0x000000ff37008388 */ /* 0x000fe80000000800 */
[----:B------:R-:W-:Y:S01]  /*1b90*/  LEA R44, R20, R19, 0x2 ;  /* 0x00000013142c7211 */ /* 0x000fe200078e10ff */
[----:B------:R-:W-:Y:S01]  /*1ba0*/  @P5 IMAD R19, R12, UR8, R7 ;  /* 0x000000080c135c24 */ /* 0x000fe2000f8e0207 */
[----:B------:R-:W-:Y:S01]  /*1bb0*/  LEA R7, R0, R17, 0x5 ;  /* 0x0000001100077211 */ /* 0x000fe200078e28ff */
[----:B0-----:R-:W0:Y:S01]  /*1bc0*/  @P3 LDC.64 R8, c[0x0][0x380] ;  /* 0x0000e000ff083b82 */ /* 0x001e220000000a00 */
[----:B------:R0:W-:Y:S01]  /*1bd0*/  @P0 STS [R55], R42 ;  /* 0x0000002a37000388 */ /* 0x0001e20000000800 */
[----:B------:R-:W-:-:S02]  /*1be0*/  LEA R12, R41, R16, 0x5 ;  /* 0x00000010290c7211 */ /* 0x000fc400078e28ff */
[----:B------:R-:W-:Y:S02]  /*1bf0*/  ISETP.GE.AND P0, PT, R7, UR8, PT ;  /* 0x0000000807007c0c */ /* 0x000fe4000bf06270 */
[----:B------:R-:W-:Y:S02]  /*1c00*/  MOV R23, UR5 ;  /* 0x0000000500177c02 */ /* 0x000fe40008000f00 */
[----:B------:R-:W-:Y:S02]  /*1c10*/  ISETP.LT.AND P0, PT, R12, UR12, !P0 ;  /* 0x0000000c0c007c0c */ /* 0x000fe4000c701270 */
[----:B------:R-:W-:Y:S02]  /*1c20*/  LEA R15, R20, R15, 0x2 ;  /* 0x0000000f140f7211 */ /* 0x000fe400078e10ff */
[----:B------:R-:W-:Y:S02]  /*1c30*/  MOV R20, UR5 ;  /* 0x0000000500147c02 */ /* 0x000fe40008000f00 */
[----:B------:R-:W-:Y:S01]  /*1c40*/  LEA R23, R23, R14, 0x2 ;  /* 0x0000000e17177211 */ /* 0x000fe200078e10ff */
[----:B------:R-:W-:Y:S01]  /*1c50*/  @P3 IMAD R43, R22, UR12, R43 ;  /* 0x0000000c162b3c24 */ /* 0x000fe2000f8e022b */
[----:B------:R-:W-:Y:S01]  /*1c60*/  LEA R20, R20, R21, 0x2 ;  /* 0x0000001514147211 */ /* 0x000fe200078e10ff */
[----:B------:R-:W-:Y:S01]  /*1c70*/  @!P1 STS [R15], R6 ;  /* 0x000000060f009388 */ /* 0x000fe20000000800 */
[----:B------:R-:W-:Y:S01]  /*1c80*/  LOP3.LUT R21, R23, 0x1f, RZ, 0xc0, !PT ;  /* 0x0000001f17157812 */ /* 0x000fe200078ec0ff */
[----:B--2---:R-:W-:Y:S01]  /*1c90*/  @P5 IMAD.WIDE R26, R19, 0x4, R26 ;  /* 0x00000004131a5825 */ /* 0x004fe200078e021a */
[----:B------:R-:W-:Y:S01]  /*1ca0*/  LOP3.LUT R19, R20, 0x1f, RZ, 0xc0, !PT ;  /* 0x0000001f14137812 */ /* 0x000fe200078ec0ff */
[----:B------:R2:W-:Y:S01]  /*1cb0*/  @P1 STS [R15], RZ ;  /* 0x000000ff0f001388 */ /* 0x0005e20000000800 */
[----:B------:R-:W-:Y:S01]  /*1cc0*/  SHF.R.U32.HI R22, RZ, 0x5, R23 ;  /* 0x00000005ff167819 */ /* 0x000fe20000011617 */
[----:B0-----:R-:W-:Y:S01]  /*1cd0*/  @P3 IMAD.WIDE.U32 R42, R43, 0x4, R8 ;  /* 0x000000042b2a3825 */ /* 0x001fe200078e0008 */
[-C--:B------:R-:W-:Y:S01]  /*1ce0*/  LEA R8, R41, R21.reuse, 0x5 ;  /* 0x0000001529087211 */ /* 0x080fe200078e28ff */
[----:B------:R-:W3:Y:S01]  /*1cf0*/  @P5 LDG.E R26, desc[UR10][R26.64] ;  /* 0x0000000a1a1a5981 */ /* 0x000ee2000c1e1900 */
[----:B--2---:R-:W0:Y:S01]  /*1d00*/  @P0 LDC.64 R14, c[0x0][0x388] ;  /* 0x0000e200ff0e0b82 */ /* 0x004e220000000a00 */
[----:B-1----:R-:W-:Y:S01]  /*1d10*/  @P4 IMAD.WIDE.U32 R32, R35, 0x4, R32 ;  /* 0x0000000423204825 */ /* 0x002fe200078e0020 */
[----:B------:R-:W-:Y:S01]  /*1d20*/  LEA R35, R0, R21, 0x5 ;  /* 0x0000001500237211 */ /* 0x000fe200078e28ff */
[----:B------:R1:W-:Y:S01]  /*1d30*/  @!P2 STS [R44], R13 ;  /* 0x0000000d2c00a388 */ /* 0x0003e20000000800 */
[----:B------:R-:W-:-:S02]  /*1d40*/  SHF.R.U32.HI R20, RZ, 0x5, R20 ;  /* 0x00000005ff147819 */ /* 0x000fc40000011614 */
[----:B------:R-:W-:Y:S01]  /*1d50*/  LEA R34, R41, R19, 0x5 ;  /* 0x0000001329227211 */ /* 0x000fe200078e28ff */
[----:B------:R2:W-:Y:S01]  /*1d60*/  @P2 STS [R44], RZ ;  /* 0x000000ff2c002388 */ /* 0x0005e20000000800 */
[----:B------:R-:W-:Y:S02]  /*1d70*/  ISETP.GE.AND P6, PT, R8, UR12, PT ;  /* 0x0000000c08007c0c */ /* 0x000fe4000bfc6270 */
[-C--:B------:R-:W-:Y:S01]  /*1d80*/  LEA R55, R2, R22.reuse, 0x5 ;  /* 0x0000001602377211 */ /* 0x080fe200078e28ff */
[----:B------:R4:W5:Y:S01]  /*1d90*/  @P4 LDG.E R25, desc[UR10][R32.64] ;  /* 0x0000000a20194981 */ /* 0x000962000c1e1900 */
[----:B------:R-:W-:Y:S02]  /*1da0*/  ISETP.GE.AND P2, PT, R35, UR8, PT ;  /* 0x0000000823007c0c */ /* 0x000fe4000bf46270 */
[----:B------:R-:W-:Y:S01]  /*1db0*/  LEA R6, R41, R22, 0x5 ;  /* 0x0000001629067211 */ /* 0x000fe200078e28ff */
[----:B------:R-:W-:Y:S01]  /*1dc0*/  @P0 IMAD R7, R12, UR8, R7 ;  /* 0x000000080c070c24 */ /* 0x000fe2000f8e0207 */
[----:B------:R-:W-:Y:S01]  /*1dd0*/  ISETP.GE.AND P1, PT, R34, UR12, PT ;  /* 0x0000000c22007c0c */ /* 0x000fe2000bf26270 */
[----:B------:R-:W3:Y:S01]  /*1de0*/  @P3 LDG.E R27, desc[UR10][R42.64] ;  /* 0x0000000a2a1b3981 */ /* 0x000ee2000c1e1900 */
[----:B------:R-:W-:-:S02]  /*1df0*/  ISETP.LT.AND P6, PT, R55, UR7, !P6 ;  /* 0x0000000737007c0c */ /* 0x000fc4000f7c1270 */
[----:B----4-:R-:W-:Y:S02]  /*1e00*/  LEA R33, R2, R20, 0x5 ;  /* 0x0000001402217211 */ /* 0x010fe400078e28ff */
[----:B------:R-:W-:Y:S02]  /*1e10*/  ISETP.LT.AND P2, PT, R6, UR12, !P2 ;  /* 0x0000000c06007c0c */ /* 0x000fe4000d741270 */
[----:B------:R-:W-:Y:S01]  /*1e20*/  ISETP.GE.OR P1, PT, R33, UR7, P1 ;  /* 0x0000000721007c0c */ /* 0x000fe20008f26670 */
[----:B0-----:R-:W-:-:S06]  /*1e30*/  @P0 IMAD.WIDE R14, R7, 0x4, R14 ;  /* 0x00000004070e0825 */ /* 0x001fcc00078e020e */
[----:B-1----:R-:W0:Y:S01]  /*1e40*/  @P6 LDC.64 R12, c[0x0][0x380] ;  /* 0x0000e000ff0c6b82 */ /* 0x002e220000000a00 */
[----:B------:R-:W-:Y:S01]  /*1e50*/  @P6 IMAD R55, R55, UR12, R8 ;  /* 0x0000000c37376c24 */ /* 0x000fe2000f8e0208 */
[----:B------:R1:W4:Y:S02]  /*1e60*/  @P0 LDG.E R14, desc[UR10][R14.64] ;  /* 0x0000000a0e0e0981 */ /* 0x000324000c1e1900 */
[----:B------:R-:W-:-:S04]  /*1e70*/  @P2 IMAD R35, R6, UR8, R35 ;  /* 0x0000000806232c24 */ /* 0x000fc8000f8e0223 */
[----:B------:R-:W2:Y:S08]  /*1e80*/  @P2 LDC.64 R8, c[0x0][0x388] ;  /* 0x0000e200ff082b82 */ /* 0x000eb00000000a00 */
[----:B------:R-:W1:Y:S01]  /*1e90*/  @!P1 LDC.64 R6, c[0x0][0x380] ;  /* 0x0000e000ff069b82 */ /* 0x000e620000000a00 */
[----:B------:R-:W-:Y:S02]  /*1ea0*/  @!P1 IMAD R33, R33, UR12, R34 ;  /* 0x0000000c21219c24 */ /* 0x000fe4000f8e0222 */
[----:B0-----:R-:W-:-:S06]  /*1eb0*/  @P6 IMAD.WIDE.U32 R12, R55, 0x4, R12 ;  /* 0x00000004370c6825 */ /* 0x001fcc00078e000c */
[----:B------:R-:W4:Y:S01]  /*1ec0*/  @P6 LDG.E R12, desc[UR10][R12.64] ;  /* 0x0000000a0c0c6981 */ /* 0x000f22000c1e1900 */
[----:B--2---:R-:W-:-:S06]  /*1ed0*/  @P2 IMAD.WIDE R8, R35, 0x4, R8 ;  /* 0x0000000423082825 */ /* 0x004fcc00078e0208 */
[----:B------:R-:W2:Y:S01]  /*1ee0*/  @P2 LDG.E R8, desc[UR10][R8.64] ;  /* 0x0000000a08082981 */ /* 0x000ea2000c1e1900 */
[----:B-1----:R-:W-:-:S06]  /*1ef0*/  @!P1 IMAD.WIDE.U32 R6, R33, 0x4, R6 ;  /* 0x0000000421069825 */ /* 0x002fcc00078e0006 */
[----:B------:R0:W2:Y:S01]  /*1f00*/  @!P1 LDG.E R6, desc[UR10][R6.64] ;  /* 0x0000000a06069981 */ /* 0x0000a2000c1e1900 */
[----:B------:R-:W-:Y:S01]  /*1f10*/  MOV R33, UR5 ;  /* 0x0000000500217c02 */ /* 0x000fe20008000f00 */
[C-C-:B------:R-:W-:Y:S02]  /*1f20*/  IMAD R32, R24.reuse, 0x84, R4.reuse ;  /* 0x0000008418207824 */ /* 0x140fe400078e0204 */
[----:B------:R-:W-:Y:S01]  /*1f30*/  IMAD R24, R24, 0x84, R5 ;  /* 0x0000008418187824 */ /* 0x000fe200078e0205 */
[----:B------:R-:W-:Y:S01]  /*1f40*/  LEA R18, R33, R18, 0x2 ;  /* 0x0000001221127211 */ /* 0x000fe200078e10ff */
[----:B------:R-:W-:Y:S01]  /*1f50*/  IMAD R34, R16, 0x84, R4 ;  /* 0x0000008410227824 */ /* 0x000fe200078e0204 */
[C---:B------:R-:W-:Y:S02]  /*1f60*/  LEA R32, R3.reuse, R32, 0x2 ;  /* 0x0000002003207211 */ /* 0x040fe400078e10ff */
[----:B------:R-:W-:Y:S02]  /*1f70*/  LEA R15, R3, R24, 0x2 ;  /* 0x00000018030f7211 */ /* 0x000fe400078e10ff */
[----:B------:R-:W-:Y:S01]  /*1f80*/  LOP3.LUT R24, R18, 0x1f, RZ, 0xc0, !PT ;  /* 0x0000001f12187812 */ /* 0x000fe200078ec0ff */
[----:B------:R-:W-:Y:S01]  /*1f90*/  @!P4 STS [R32], RZ ;  /* 0x000000ff2000c388 */ /* 0x000fe20000000800 */
[----:B------:R-:W-:-:S02]  /*1fa0*/  SHF.R.U32.HI R18, RZ, 0x5, R18 ;  /* 0x00000005ff127819 */ /* 0x000fc40000011612 */
[C---:B0-----:R-:W-:Y:S02]  /*1fb0*/  LEA R7, R0.reuse, R24, 0x5 ;  /* 0x0000001800077211 */ /* 0x041fe400078e28ff */
[----:B------:R-:W-:Y:S02]  /*1fc0*/  LEA R42, R17, R34, 0x2 ;  /* 0x00000022112a7211 */ /* 0x000fe400078e10ff */
[----:B------:R-:W-:Y:S02]  /*1fd0*/  LEA R3, R0, R19, 0x5 ;  /* 0x0000001300037211 */ /* 0x000fe400078e28ff */
[----:B------:R-:W-:Y:S02]  /*1fe0*/  LEA R34, R41, R20, 0x5 ;  /* 0x0000001429227211 */ /* 0x000fe400078e28ff */
[----:B------:R-:W-:Y:S01]  /*1ff0*/  LEA R9, R2, R18, 0x5 ;  /* 0x0000001202097211 */ /* 0x000fe200078e28ff */
[----:B------:R-:W-:Y:S01]  /*2000*/  IMAD R16, R16, 0x84, R5 ;  /* 0x0000008410107824 */ /* 0x000fe200078e0205 */
[----:B------:R-:W-:-:S04]  /*2010*/  MOV R44, UR5 ;  /* 0x00000005002c7c02 */ /* 0x000fc80008000f00 */
[----:B------:R-:W-:Y:S02]  /*2020*/  LEA R11, R44, R11, 0x2 ;  /* 0x0000000b2c0b7211 */ /* 0x000fe400078e10ff */
[----:B------:R-:W-:Y:S01]  /*2030*/  LEA R17, R17, R16, 0x2 ;  /* 0x0000001011117211 */ /* 0x000fe200078e10ff */
[----:B------:R-:W-:Y:S01]  /*2040*/  IMAD R16, R20, 0x84, R4 ;  /* 0x0000008414107824 */ /* 0x000fe200078e0204 */
[----:B------:R-:W-:Y:S01]  /*2050*/  LEA R23, R44, R23, 0x2 ;  /* 0x000000172c177211 */ /* 0x000fe200078e10ff */
[----:B-----5:R0:W-:Y:S04]  /*2060*/  @P4 STS [R32], R25 ;  /* 0x0000001920004388 */ /* 0x0201e80000000800 */
[----:B------:R-:W-:Y:S04]  /*2070*/  @!P5 STS [R15], RZ ;  /* 0x000000ff0f00d388 */ /* 0x000fe80000000800 */
[----:B---3--:R1:W-:Y:S01]  /*2080*/  @P5 STS [R15], R26 ;  /* 0x0000001a0f005388 */ /* 0x0083e20000000800 */
[----:B------:R-:W-:-:S02]  /*2090*/  ISETP.GE.AND P5, PT, R7, UR8, PT ;  /* 0x0000000807007c0c */ /* 0x000fc4000bfa6270 */
[C---:B0-----:R-:W-:Y:S01]  /*20a0*/  LEA R32, R41.reuse, R24, 0x5 ;  /* 0x0000001829207211 */ /* 0x041fe200078e28ff */
[----:B------:R-:W-:Y:S01]  /*20b0*/  @!P3 STS [R42], RZ ;  /* 0x000000ff2a00b388 */ /* 0x000fe20000000800 */
[----:B-1----:R-:W-:-:S03]  /*20c0*/  LEA R26, R41, R18, 0x5 ;  /* 0x00000012291a7211 */ /* 0x002fc600078e28ff */
[----:B------:R0:W-:Y:S01]  /*20d0*/  @P3 STS [R42], R27 ;  /* 0x0000001b2a003388 */ /* 0x0001e20000000800 */
[----:B------:R-:W-:Y:S02]  /*20e0*/  ISETP.GE.AND P3, PT, R3, UR8, PT ;  /* 0x0000000803007c0c */ /* 0x000fe4000bf66270 */
[----:B------:R-:W-:Y:S02]  /*20f0*/  ISETP.LT.AND P5, PT, R26, UR12, !P5 ;  /* 0x0000000c1a007c0c */ /* 0x000fe4000efa1270 */
[----:B------:R-:W-:Y:S02]  /*2100*/  ISETP.GE.AND P4, PT, R32, UR12, PT ;  /* 0x0000000c20007c0c */ /* 0x000fe4000bf86270 */
[----:B------:R-:W-:Y:S02]  /*2110*/  ISETP.GE.OR P3, PT, R34, UR12, P3 ;  /* 0x0000000c22007c0c */ /* 0x000fe40009f66670 */
[----:B------:R-:W-:Y:S01]  /*2120*/  ISETP.LT.AND P4, PT, R9, UR7, !P4 ;  /* 0x0000000709007c0c */ /* 0x000fe2000e781270 */
[----:B0-----:R-:W-:-:S02]  /*2130*/  IMAD R42, R22, 0x84, R4 ;  /* 0x00000084162a7824 */ /* 0x001fc400078e0204 */
[----:B------:R-:W-:-:S03]  /*2140*/  IMAD R22, R22, 0x84, R5 ;  /* 0x0000008416167824 */ /* 0x000fc600078e0205 */
[C---:B------:R-:W-:Y:S01]  /*2150*/  LEA R13, R21.reuse, R42, 0x2 ;  /* 0x0000002a150d7211 */ /* 0x040fe200078e10ff */
[----:B------:R-:W-:Y:S01]  /*2160*/  @P5 IMAD R7, R26, UR8, R7 ;  /* 0x000000081a075c24 */ /* 0x000fe2000f8e0207 */
[----:B------:R-:W-:Y:S01]  /*2170*/  LEA R15, R21, R22, 0x2 ;  /* 0x00000016150f7211 */ /* 0x000fe200078e10ff */
[----:B------:R-:W-:Y:S01]  /*2180*/  @!P0 STS [R17], RZ ;  /* 0x000000ff11008388 */ /* 0x000fe20000000800 */
[----:B------:R-:W-:Y:S01]  /*2190*/  SHF.R.U32.HI R26, RZ, 0x5, R11 ;  /* 0x00000005ff1a7819 */ /* 0x000fe2000001160b */
[----:B------:R-:W0:Y:S01]  /*21a0*/  @!P3 LDC.64 R56, c[0x0][0x388] ;  /* 0x0000e200ff38bb82 */ /* 0x000e220000000a00 */
[----:B------:R-:W-:Y:S01]  /*21b0*/  LOP3.LUT R11, R11, 0x1f, RZ, 0xc0, !PT ;  /* 0x0000001f0b0b7812 */ /* 0x000fe200078ec0ff */
[----:B----4-:R1:W-:Y:S01]  /*21c0*/  @P0 STS [R17], R14 ;  /* 0x0000000e11000388 */ /* 0x0103e20000000800 */
[----:B------:R-:W-:Y:S02]  /*21d0*/  LEA R25, R19, R16, 0x2 ;  /* 0x0000001013197211 */ /* 0x000fe400078e10ff */
[----:B------:R-:W-:Y:S01]  /*21e0*/  LOP3.LUT R21, R23, 0x1f, RZ, 0xc0, !PT ;  /* 0x0000001f17157812 */ /* 0x000fe200078ec0ff */
[----:B------:R-:W-:Y:S01]  /*21f0*/  @!P6 STS [R13], RZ ;  /* 0x000000ff0d00e388 */ /* 0x000fe20000000800 */
[----:B------:R-:W-:-:S02]  /*2200*/  SHF.R.U32.HI R27, RZ, 0x5, R23 ;  /* 0x00000005ff1b7819 */ /* 0x000fc40000011617 */
[----:B------:R-:W3:Y:S01]  /*2210*/  @P4 LDC.64 R22, c[0x0][0x380] ;  /* 0x0000e000ff164b82 */ /* 0x000ee20000000a00 */
[----:B------:R4:W-:Y:S01]  /*2220*/  @P6 STS [R13], R12 ;  /* 0x0000000c0d006388 */ /* 0x0009e20000000800 */
[----:B-1----:R-:W-:-:S03]  /*2230*/  LEA R14, R41, R11, 0x5 ;  /* 0x0000000b290e7211 */ /* 0x002fc600078e28ff */
[----:B------:R-:W-:Y:S01]  /*2240*/  @!P2 STS [R15], RZ ;  /* 0x000000ff0f00a388 */ /* 0x000fe20000000800 */
[-C--:B------:R-:W-:Y:S02]  /*2250*/  LEA R43, R2, R26.reuse, 0x5 ;  /* 0x0000001a022b7211 */ /* 0x080fe400078e28ff */
[----:B------:R-:W1:Y:S01]  /*2260*/  @P5 LDC.64 R16, c[0x0][0x388] ;  /* 0x0000e200ff105b82 */ /* 0x000e620000000a00 */
[----:B--2---:R2:W-:Y:S01]  /*2270*/  @P2 STS [R15], R8 ;  /* 0x000000080f002388 */ /* 0x0045e20000000800 */
[----:B----4-:R-:W-:Y:S02]  /*2280*/  LEA R12, R0, R11, 0x5 ;  /* 0x0000000b000c7211 */ /* 0x010fe400078e28ff */
[C---:B------:R-:W-:Y:S01]  /*2290*/  LEA R35, R41.reuse, R26, 0x5 ;  /* 0x0000001a29237211 */ /* 0x040fe200078e28ff */
[----:B------:R4:W-:Y:S01]  /*22a0*/  @!P1 STS [R25], R6 ;  /* 0x0000000619009388 */ /* 0x0009e20000000800 */
[----:B--2---:R-:W-:-:S03]  /*22b0*/  LEA R8, R41, R21, 0x5 ;  /* 0x0000001529087211 */ /* 0x004fc600078e28ff */
[----:B------:R2:W-:Y:S01]  /*22c0*/  @P1 STS [R25], RZ ;  /* 0x000000ff19001388 */ /* 0x0005e20000000800 */
[----:B------:R-:W-:Y:S02]  /*22d0*/  ISETP.GE.AND P1, PT, R14, UR12, PT ;  /* 0x0000000c0e007c0c */ /* 0x000fe4000bf26270 */
[----:B------:R-:W-:Y:S02]  /*22e0*/  LEA R33, R0, R21, 0x5 ;  /* 0x0000001500217211 */ /* 0x000fe400078e28ff */
[----:B------:R-:W-:Y:S02]  /*22f0*/  ISETP.GE.AND P0, PT, R12, UR8, PT ;  /* 0x000000080c007c0c */ /* 0x000fe4000bf06270 */
[----:B------:R-:W-:Y:S02]  /*2300*/  ISETP.GE.AND P6, PT, R8, UR12, PT ;  /* 0x0000000c08007c0c */ /* 0x000fe4000bfc6270 */
[----:B------:R-:W-:Y:S02]  /*2310*/  LEA R13, R2, R27, 0x5 ;  /* 0x0000001b020d7211 */ /* 0x000fe400078e28ff */
[----:B------:R-:W-:-:S02]  /*2320*/  ISETP.LT.AND P1, PT, R43, UR7, !P1 ;  /* 0x000000072b007c0c */ /* 0x000fc4000cf21270 */
[----:B------:R-:W-:Y:S02]  /*2330*/  ISETP.GE.AND P2, PT, R33, UR8, PT ;  /* 0x0000000821007c0c */ /* 0x000fe4000bf46270 */
[----:B----4-:R-:W-:Y:S02]  /*2340*/  LEA R6, R41, R27, 0x5 ;  /* 0x0000001b29067211 */ /* 0x010fe400078e28ff */
[----:B------:R-:W-:Y:S02]  /*2350*/  ISETP.LT.AND P0, PT, R35, UR12, !P0 ;  /* 0x0000000c23007c0c */ /* 0x000fe4000c701270 */
[----:B------:R-:W-:Y:S02]  /*2360*/  ISETP.LT.AND P6, PT, R13, UR7, !P6 ;  /* 0x000000070d007c0c */ /* 0x000fe4000f7c1270 */
[----:B------:R-:W-:Y:S01]  /*2370*/  ISETP.LT.AND P2, PT, R6, UR12, !P2 ;  /* 0x0000000c06007c0c */ /* 0x000fe2000d741270 */
[----:B------:R-:W-:Y:S02]  /*2380*/  @!P3 IMAD R3, R34, UR8, R3 ;  /* 0x000000082203bc24 */ /* 0x000fe4000f8e0203 */
[----:B------:R-:W-:-:S02]  /*2390*/  @P4 IMAD R9, R9, UR12, R32 ;  /* 0x0000000c09094c24 */ /* 0x000fc4000f8e0220 */
[----:B------:R-:W-:Y:S02]  /*23a0*/  @P1 IMAD R43, R43, UR12, R14 ;  /* 0x0000000c2b2b1c24 */ /* 0x000fe4000f8e020e */
[----:B0-----:R-:W-:Y:S01]  /*23b0*/  @!P3 IMAD.WIDE R56, R3, 0x4, R56 ;  /* 0x000000040338b825 */ /* 0x001fe200078e0238 */
[----:B------:R-:W0:Y:S03]  /*23c0*/  @P1 LDC.64 R14, c[0x0][0x380] ;  /* 0x0000e000ff0e1b82 */ /* 0x000e260000000a00 */
[----:B------:R-:W-:Y:S01]  /*23d0*/  @P0 IMAD R35, R35, UR8, R12 ;  /* 0x0000000823230c24 */ /* 0x000fe2000f8e020c */
[----:B--2---:R-:W2:Y:S01]  /*23e0*/  @!P3 LDG.E R25, desc[UR10][R56.64] ;  /* 0x0000000a3819b981 */ /* 0x004ea2000c1e1900 */
[----:B------:R-:W-:Y:S02]  /*23f0*/  @P6 IMAD R3, R13, UR12, R8 ;  /* 0x0000000c0d036c24 */ /* 0x000fe4000f8e0208 */
[----:B---3--:R-:W-:Y:S01]  /*2400*/  @P4 IMAD.WIDE.U32 R22, R9, 0x4, R22 ;  /* 0x0000000409164825 */ /* 0x008fe200078e0016 */
[----:B------:R-:W3:Y:S03]  /*2410*/  @P0 LDC.64 R12, c[0x0][0x388] ;  /* 0x0000e200ff0c0b82 */ /* 0x000ee60000000a00 */
[----:B------:R-:W-:-:S02]  /*2420*/  @P2 IMAD R33, R6, UR8, R33 ;  /* 0x0000000806212c24 */ /* 0x000fc4000f8e0221 */
[----:B-1----:R-:W-:Y:S01]  /*2430*/  @P5 IMAD.WIDE R16, R7, 0x4, R16 ;  /* 0x0000000407105825 */ /* 0x002fe200078e0210 */
[----:B------:R-:W4:Y:S02]  /*2440*/  @P4 LDG.E R22, desc[UR10][R22.64] ;  /* 0x0000000a16164981 */ /* 0x000f24000c1e1900 */
[----:B------:R-:W1:Y:S03]  /*2450*/  @P6 LDC.64 R8, c[0x0][0x380] ;  /* 0x0000e000ff086b82 */ /* 0x000e660000000a00 */
[----:B------:R-:W5:Y:S05]  /*2460*/  @P5 LDG.E R16, desc[UR10][R16.64] ;  /* 0x0000000a10105981 */ /* 0x000f6a000c1e1900 */
[----:B------:R-:W1:Y:S01]  /*2470*/  @P2 LDC.64 R6, c[0x0][0x388] ;  /* 0x0000e200ff062b82 */ /* 0x000e620000000a00 */
[----:B0-----:R-:W-:-:S05]  /*2480*/  @P1 IMAD.WIDE.U32 R14, R43, 0x4, R14 ;  /* 0x000000042b0e1825 */ /* 0x001fca00078e000e */
[----:B------:R-:W5:Y:S01]  /*2490*/  @P1 LDG.E R32, desc[UR10][R14.64] ;  /* 0x0000000a0e201981 */ /* 0x000f62000c1e1900 */
[----:B---3--:R-:W-:-:S05]  /*24a0*/  @P0 IMAD.WIDE R12, R35, 0x4, R12 ;  /* 0x00000004230c0825 */ /* 0x008fca00078e020c */
[----:B------:R-:W3:Y:S01]  /*24b0*/  @P0 LDG.E R55, desc[UR10][R12.64] ;  /* 0x0000000a0c370981 */ /* 0x000ee2000c1e1900 */
[----:B-1----:R-:W-:-:S05]  /*24c0*/  @P6 IMAD.WIDE.U32 R8, R3, 0x4, R8 ;  /* 0x0000000403086825 */ /* 0x002fca00078e0008 */
[----:B------:R-:W3:Y:S01]  /*24d0*/  @P6 LDG.E R56, desc[UR10][R8.64] ;  /* 0x0000000a08386981 */ /* 0x000ee2000c1e1900 */
[----:B------:R-:W-:-:S05]  /*24e0*/  @P2 IMAD.WIDE R6, R33, 0x4, R6 ;  /* 0x0000000421062825 */ /* 0x000fca00078e0206 */
[----:B------:R0:W3:Y:S01]  /*24f0*/  @P2 LDG.E R57, desc[UR10][R6.64] ;  /* 0x0000000a06392981 */ /* 0x0000e2000c1e1900 */
[----:B------:R-:W1:Y:S01]  /*2500*/  S2UR UR13, SR_CgaCtaId ;  /* 0x00000000000d79c3 */ /* 0x000e620000008800 */
[----:B------:R-:W-:Y:S02]  /*2510*/  UMOV UR4, 0x400 ;  /* 0x0000040000047882 */ /* 0x000fe40000000000 */
[----:B------:R-:W-:Y:S01]  /*2520*/  MOV R42, UR4 ;  /* 0x00000004002a7c02 */ /* 0x000fe20008000f00 */
[----:B------:R-:W-:-:S03]  /*2530*/  IMAD R20, R20, 0x84, R5 ;  /* 0x0000008414147824 */ /* 0x000fc600078e0205 */
[----:B------:R-:W-:Y:S01]  /*2540*/  IADD3 R34, PT, PT, R42, 0x2100, RZ ;  /* 0x000021002a227810 */ /* 0x000fe20007ffe0ff */
[C-C-:B0-----:R-:W-:Y:S01]  /*2550*/  IMAD R7, R18.reuse, 0x84, R4.reuse ;  /* 0x0000008412077824 */ /* 0x141fe200078e0204 */
[----:B------:R-:W-:Y:S01]  /*2560*/  LEA R6, R19, R20, 0x2 ;  /* 0x0000001413067211 */ /* 0x000fe200078e10ff */
[----:B------:R-:W-:Y:S02]  /*2570*/  IMAD R9, R18, 0x84, R5 ;  /* 0x0000008412097824 */ /* 0x000fe400078e0205 */
[----:B------:R-:W-:Y:S01]  /*2580*/  IMAD R8, R26, 0x84, R4 ;  /* 0x000000841a087824 */ /* 0x000fe200078e0204 */
[----:B-1----:R-:W-:-:S04]  /*2590*/  MOV R3, UR13 ;  /* 0x0000000d00037c02 */ /* 0x002fc80008000f00 */
[C---:B------:R-:W-:Y:S02]  /*25a0*/  LEA R44, R3.reuse, R42, 0x18 ;  /* 0x0000002a032c7211 */ /* 0x040fe400078ec0ff */
[----:B------:R-:W-:-:S03]  /*25b0*/  LEA R43, R3, R34, 0x18 ;  /* 0x00000022032b7211 */ /* 0x000fc600078ec0ff */
[----:B------:R-:W-:Y:S01]  /*25c0*/  IMAD R15, R10, 0x1080, R44 ;  /* 0x000010800a0f7824 */ /* 0x000fe200078e022c */
[----:B------:R-:W-:Y:S01]  /*25d0*/  LEA R7, R24, R7, 0x2 ;  /* 0x0000000718077211 */ /* 0x000fe200078e10ff */
[----:B------:R-:W-:Y:S01]  /*25e0*/  IMAD R10, R10, 0x1080, R43 ;  /* 0x000010800a0a7824 */ /* 0x000fe200078e022b */
[----:B------:R-:W-:Y:S01]  /*25f0*/  LEA R9, R24, R9, 0x2 ;  /* 0x0000000918097211 */ /* 0x000fe200078e10ff */
[--C-:B------:R-:W-:Y:S01]  /*2600*/  IMAD R26, R26, 0x84, R5.reuse ;  /* 0x000000841a1a7824 */ /* 0x100fe200078e0205 */
[----:B------:R-:W-:Y:S01]  /*2610*/  LEA R17, R11, R8, 0x2 ;  /* 0x000000080b117211 */ /* 0x000fe200078e10ff */
[----:B------:R-:W-:Y:S01]  /*2620*/  IMAD R4, R27, 0x84, R4 ;  /* 0x000000841b047824 */ /* 0x000fe200078e0204 */
[----:B------:R-:W-:Y:S01]  /*2630*/  LEA R45, R45, R10, 0x4 ;  /* 0x0000000a2d2d7211 */ /* 0x000fe200078e20ff */
[----:B------:R-:W-:Y:S01]  /*2640*/  IMAD R10, R27, 0x84, R5 ;  /* 0x000000841b0a7824 */ /* 0x000fe200078e0205 */
[----:B------:R-:W-:Y:S02]  /*2650*/  LEA R18, R11, R26, 0x2 ;  /* 0x0000001a0b127211 */ /* 0x000fe400078e10ff */
[----:B------:R-:W-:-:S02]  /*2660*/  LEA R19, R21, R4, 0x2 ;  /* 0x0000000415137211 */ /* 0x000fc400078e10ff */
[----:B------:R-:W-:Y:S01]  /*2670*/  LEA R58, R21, R10, 0x2 ;  /* 0x0000000a153a7211 */ /* 0x000fe200078e10ff */
[----:B------:R-:W-:Y:S01]  /*2680*/  IMAD R46, R46, 0x210, R15 ;  /* 0x000002102e2e7824 */ /* 0x000fe200078e020f */
[----:B--2---:R-:W-:Y:S04]  /*2690*/  @!P3 STS [R6], R25 ;  /* 0x000000190600b388 */ /* 0x004fe80000000800 */
[----:B------:R-:W-:Y:S04]  /*26a0*/  @P3 STS [R6], RZ ;  /* 0x000000ff06003388 */ /* 0x000fe80000000800 */
[----:B------:R-:W-:Y:S04]  /*26b0*/  @!P4 STS [R7], RZ ;  /* 0x000000ff0700c388 */ /* 0x000fe80000000800 */
[----:B----4-:R-:W-:Y:S04]  /*26c0*/  @P4 STS [R7], R22 ;  /* 0x0000001607004388 */ /* 0x010fe80000000800 */
[----:B------:R-:W-:Y:S04]  /*26d0*/  @!P5 STS [R9], RZ ;  /* 0x000000ff0900d388 */ /* 0x000fe80000000800 */
[----:B-----5:R-:W-:Y:S04]  /*26e0*/  @P5 STS [R9], R16 ;  /* 0x0000001009005388 */ /* 0x020fe80000000800 */
[----:B------:R-:W-:Y:S04]  /*26f0*/  @!P1 STS [R17], RZ ;  /* 0x000000ff11009388 */ /* 0x000fe80000000800 */
[----:B------:R-:W-:Y:S04]  /*2700*/  @P1 STS [R17], R32 ;  /* 0x0000002011001388 */ /* 0x000fe80000000800 */
[----:B------:R-:W-:Y:S04]  /*2710*/  @!P0 STS [R18], RZ ;  /* 0x000000ff12008388 */ /* 0x000fe80000000800 */
[----:B---3--:R-:W-:Y:S04]  /*2720*/  @P0 STS [R18], R55 ;  /* 0x0000003712000388 */ /* 0x008fe80000000800 */
[----:B------:R-:W-:Y:S04]  /*2730*/  @!P6 STS [R19], RZ ;  /* 0x000000ff1300e388 */ /* 0x000fe80000000800 */
[----:B------:R-:W-:Y:S04]  /*2740*/  @P6 STS [R19], R56 ;  /* 0x0000003813006388 */ /* 0x000fe80000000800 */
[----:B------:R-:W-:Y:S04]  /*2750*/  @!P2 STS [R58], RZ ;  /* 0x000000ff3a00a388 */ /* 0x000fe80000000800 */
[----:B------:R-:W-:Y:S04]  /*2760*/  @P2 STS [R58], R57 ;  /* 0x000000393a002388 */ /* 0x000fe80000000800 */
[----:B------:R-:W-:Y:S04]  /*2770*/  LDS.128 R4, [R46] ;  /* 0x000000002e047984 */ /* 0x000fe80000000c00 */
[----:B------:R-:W0:Y:S04]  /*2780*/  LDS.128 R12, [R45] ;  /* 0x000000002d0c7984 */ /* 0x000e280000000c00 */
[----:B------:R-:W1:Y:S04]  /*2790*/  LDS.128 R8, [R46+0x80] ;  /* 0x000080002e087984 */ /* 0x000e680000000c00 */
[----:B------:R-:W2:Y:S04]  /*27a0*/  LDS.128 R20, [R46+0x100] ;  /* 0x000100002e147984 */ /* 0x000ea80000000c00 */
[----:B------:R-:W3:Y:S04]  /*27b0*/  LDS.128 R24, [R46+0x180] ;  /* 0x000180002e187984 */ /* 0x000ee80000000c00 */
[----:B------:R-:W4:Y:S04]  /*27c0*/  LDS R55, [R45+0x90] ;  /* 0x000090002d377984 */ /* 0x000f280000000800 */
[----:B------:R-:W5:Y:S01]  /*27d0*/  LDS.128 R32, [R45+0x80] ;  /* 0x000080002d207984 */ /* 0x000f620000000c00 */
[C---:B0-----:R-:W-:Y:S01]  /*27e0*/  FFMA R16, R4.reuse, R12, R31 ;  /* 0x0000000c04107223 */ /* 0x041fe2000000001f */
[C---:B------:R-:W-:Y:S01]  /*27f0*/  FFMA R18, R4.reuse, R13, R30 ;  /* 0x0000000d04127223 */ /* 0x040fe2000000001e */
[C---:B------:R-:W-:Y:S01]  /*2800*/  FFMA R56, R4.reuse, R14, R29 ;  /* 0x0000000e04387223 */ /* 0x040fe2000000001d */
[----:B------:R-:W-:Y:S01]  /*2810*/  FFMA R4, R4, R15, R54 ;  /* 0x0000000f04047223 */ /* 0x000fe20000000036 */
[----:B-1----:R-:W-:-:S02]  /*2820*/  FFMA R54, R9, R12, R28 ;  /* 0x0000000c09367223 */ /* 0x002fc4000000001c */
[----:B------:R-:W0:Y:S01]  /*2830*/  LDS.128 R28, [R46+0x190] ;  /* 0x000190002e1c7984 */ /* 0x000e220000000c00 */
[C---:B--2---:R-:W-:Y:S01]  /*2840*/  FFMA R58, R22.reuse, R12, R37 ;  /* 0x0000000c163a7223 */ /* 0x044fe20000000025 */
[C---:B------:R-:W-:Y:S01]  /*2850*/  FFMA R53, R9.reuse, R13, R53 ;  /* 0x0000000d09357223 */ /* 0x040fe20000000035 */
[----:B------:R-:W-:Y:S01]  /*2860*/  FFMA R60, R9, R14, R51 ;  /* 0x0000000e093c7223 */ /* 0x000fe20000000033 */
[----:B---3--:R-:W-:Y:S01]  /*2870*/  FFMA R17, R27, R12, R36 ;  /* 0x0000000c1b117223 */ /* 0x008fe20000000024 */
[----:B------:R-:W-:Y:S01]  /*2880*/  FFMA R49, R9, R15, R49 ;  /* 0x0000000f09317223 */ /* 0x000fe20000000031 */
[----:B------:R-:W1:Y:S01]  /*2890*/  LDS.64 R36, [R45+0x108] ;  /* 0x000108002d247984 */ /* 0x000e620000000a00 */
[C---:B------:R-:W-:Y:S01]  /*28a0*/  FFMA R50, R22.reuse, R13, R50 ;  /* 0x0000000d16327223 */ /* 0x040fe20000000032 */
[CC--:B------:R-:W-:Y:S02]  /*28b0*/  FFMA R39, R22.reuse, R14.reuse, R39 ;  /* 0x0000000e16277223 */ /* 0x0c0fe40000000027 */
[----:B------:R-:W2:Y:S01]  /*28c0*/  LDS.64 R8, [R45+0x110] ;  /* 0x000110002d087984 */ /* 0x000ea20000000a00 */
[----:B------:R-:W-:Y:S01]  /*28d0*/  FFMA R22, R22, R15, R48 ;  /* 0x0000000f16167223 */ /* 0x000fe20000000030 */
[C---:B------:R-:W-:Y:S01]  /*28e0*/  FFMA R19, R27.reuse, R13, R52 ;  /* 0x0000000d1b137223 */ /* 0x040fe20000000034 */
[C---:B------:R-:W-:Y:S01]  /*28f0*/  FFMA R26, R27.reuse, R14, R47 ;  /* 0x0000000e1b1a7223 */ /* 0x040fe2000000002f */
[----:B------:R-:W-:-:S02]  /*2900*/  FFMA R38, R27, R15, R38 ;  /* 0x0000000f1b267223 */ /* 0x000fc40000000026 */
[----:B------:R-:W3:Y:S01]  /*2910*/  LDS.128 R12, [R46+0x110] ;  /* 0x000110002e0c7984 */ /* 0x000ee20000000c00 */
[----:B----4-:R-:W-:Y:S01]  /*2920*/  FFMA R48, R55, R10, R49 ;  /* 0x0000000a37307223 */ /* 0x010fe20000000031 */
[----:B-----5:R-:W-:Y:S01]  /*2930*/  FFMA R49, R33, R23, R58 ;  /* 0x0000001721317223 */ /* 0x020fe2000000003a */
[CC--:B------:R-:W-:Y:S01]  /*2940*/  FFMA R50, R23.reuse, R34.reuse, R50 ;  /* 0x0000002217327223 */ /* 0x0c0fe20000000032 */
[----:B------:R-:W-:Y:S01]  /*2950*/  FFMA R39, R23, R35, R39 ;  /* 0x0000002317277223 */ /* 0x000fe20000000027 */
[----:B------:R-:W-:Y:S01]  /*2960*/  FFMA R22, R55, R23, R22 ;  /* 0x0000001737167223 */ /* 0x000fe20000000016 */
[----:B------:R-:W-:Y:S01]  /*2970*/  FFMA R21, R33, R5, R16 ;  /* 0x0000000521157223 */ /* 0x000fe20000000010 */
[C---:B------:R-:W-:Y:S01]  /*2980*/  FFMA R27, R5.reuse, R34, R18 ;  /* 0x00000022051b7223 */ /* 0x040fe20000000012 */
[----:B------:R-:W-:Y:S01]  /*2990*/  FFMA R47, R5, R35, R56 ;  /* 0x00000023052f7223 */ /* 0x000fe20000000038 */
[----:B------:R-:W-:Y:S01]  /*29a0*/  FFMA R4, R55, R5, R4 ;  /* 0x0000000537047223 */ /* 0x000fe20000000004 */
[----:B------:R-:W-:Y:S01]  /*29b0*/  FFMA R5, R33, R10, R54 ;  /* 0x0000000a21057223 */ /* 0x000fe20000000036 */
[C---:B------:R-:W-:Y:S01]  /*29c0*/  FFMA R32, R10.reuse, R34, R53 ;  /* 0x000000220a207223 */ /* 0x040fe20000000035 */
[----:B------:R-:W-:-:S02]  /*29d0*/  FFMA R51, R10, R35, R60 ;  /* 0x000000230a337223 */ /* 0x000fc4000000003c */
[----:B------:R-:W4:Y:S01]  /*29e0*/  LDS R10, [R45+0x18c] ;  /* 0x00018c002d0a7984 */ /* 0x000f220000000800 */
[C---:B0-----:R-:W-:Y:S01]  /*29f0*/  FFMA R23, R28.reuse, R33, R17 ;  /* 0x000000211c177223 */ /* 0x041fe20000000011 */
[C---:B------:R-:W-:Y:S02]  /*2a00*/  FFMA R52, R28.reuse, R34, R19 ;  /* 0x000000221c347223 */ /* 0x040fe40000000013 */
[----:B------:R-:W0:Y:S01]  /*2a10*/  LDS.128 R16, [R45+0x190] ;  /* 0x000190002d107984 */ /* 0x000e220000000c00 */
[C---:B------:R-:W-:Y:S01]  /*2a20*/  FFMA R53, R28.reuse, R35, R26 ;  /* 0x000000231c357223 */ /* 0x040fe2000000001a */
[----:B------:R-:W-:Y:S01]  /*2a30*/  FFMA R38, R28, R55, R38 ;  /* 0x000000371c267223 */ /* 0x000fe20000000026 */
[CC--:B-1----:R-:W-:Y:S01]  /*2a40*/  FFMA R57, R11.reuse, R37.reuse, R32 ;  /* 0x000000250b397223 */ /* 0x0c2fe20000000020 */
[----:B------:R-:W-:Y:S01]  /*2a50*/  FFMA R55, R6, R37, R27 ;  /* 0x0000002506377223 */ /* 0x000fe2000000001b */
[----:B------:R-:W1:Y:S01]  /*2a60*/  LDS.128 R32, [R46+0x90] ;  /* 0x000090002e207984 */ /* 0x000e620000000c00 */
[-C--:B--2---:R-:W-:Y:S01]  /*2a70*/  FFMA R28, R8, R6.reuse, R47 ;  /* 0x00000006081c7223 */ /* 0x084fe2000000002f */
[-C--:B------:R-:W-:Y:S01]  /*2a80*/  FFMA R47, R36, R11.reuse, R5 ;  /* 0x0000000b242f7223 */ /* 0x080fe20000000005 */
[----:B------:R-:W-:Y:S01]  /*2a90*/  FFMA R26, R8, R11, R51 ;  /* 0x0000000b081a7223 */ /* 0x000fe20000000033 */
[-C--:B------:R-:W-:Y:S01]  /*2aa0*/  FFMA R27, R11, R9.reuse, R48 ;  /* 0x000000090b1b7223 */ /* 0x080fe20000000030 */
[----:B------:R-:W-:Y:S01]  /*2ab0*/  FFMA R59, R6, R9, R4 ;  /* 0x00000009063b7223 */ /* 0x000fe20000000004 */
[----:B------:R-:W-:Y:S01]  /*2ac0*/  FFMA R23, R36, R29, R23 ;  /* 0x0000001d24177223 */ /* 0x000fe20000000017 */
[C---:B------:R-:W-:Y:S01]  /*2ad0*/  FFMA R11, R29.reuse, R37, R52 ;  /* 0x000000251d0b7223 */ /* 0x040fe20000000034 */
[----:B------:R-:W-:Y:S01]  /*2ae0*/  FFMA R53, R8, R29, R53 ;  /* 0x0000001d08357223 */ /* 0x000fe20000000035 */
[----:B------:R-:W-:Y:S01]  /*2af0*/  FFMA R21, R36, R6, R21 ;  /* 0x0000000624157223 */ /* 0x000fe20000000015 */
[----:B------:R-:W-:Y:S01]  /*2b00*/  FFMA R29, R29, R9, R38 ;  /* 0x000000091d1d7223 */ /* 0x000fe20000000026 */
[C---:B---3--:R-:W-:Y:S01]  /*2b10*/  FFMA R4, R12.reuse, R36, R49 ;  /* 0x000000240c047223 */ /* 0x048fe20000000031 */
[C---:B------:R-:W-:Y:S01]  /*2b20*/  FFMA R5, R12.reuse, R37, R50 ;  /* 0x000000250c057223 */ /* 0x040fe20000000032 */
[----:B------:R-:W-:-:S02]  /*2b30*/  FFMA R8, R12, R8, R39 ;  /* 0x000000080c087223 */ /* 0x000fc40000000027 */
[----:B------:R-:W2:Y:S01]  /*2b40*/  LDS.128 R36, [R45+0x210] ;  /* 0x000210002d247984 */ /* 0x000ea20000000c00 */
[----:B------:R-:W-:Y:S01]  /*2b50*/  FFMA R9, R12, R9, R22 ;  /* 0x000000090c097223 */ /* 0x000fe20000000016 */
[CC--:B----4-:R-:W-:Y:S01]  /*2b60*/  FFMA R51, R10.reuse, R7.reuse, R21 ;  /* 0x000000070a337223 */ /* 0x0d0fe20000000015 */
[----:B------:R-:W-:Y:S01]  /*2b70*/  FFMA R23, R10, R30, R23 ;  /* 0x0000001e0a177223 */ /* 0x000fe20000000017 */
[----:B------:R-:W-:Y:S01]  /*2b80*/  LDS R21, [R45+0x2a0] ;  /* 0x0002a0002d157984 */ /* 0x000fe20000000800 */
[----:B0-----:R-:W-:Y:S01]  /*2b90*/  FFMA R22, R16, R7, R55 ;  /* 0x0000000710167223 */ /* 0x001fe20000000037 */
[C---:B------:R-:W-:Y:S01]  /*2ba0*/  FFMA R12, R7.reuse, R18, R59 ;  /* 0x00000012070c7223 */ /* 0x040fe2000000003b */
[----:B------:R-:W-:Y:S01]  /*2bb0*/  FFMA R49, R7, R17, R28 ;  /* 0x0000001107317223 */ /* 0x000fe2000000001c */
[-C--:B------:R-:W-:Y:S01]  /*2bc0*/  FFMA R59, R10, R13.reuse, R4 ;  /* 0x0000000d0a3b7223 */ /* 0x080fe20000000004 */
[C---:B------:R-:W-:Y:S02]  /*2bd0*/  FFMA R55, R16.reuse, R13, R5 ;  /* 0x0000000d10377223 */ /* 0x040fe40000000005 */
[----:B------:R-:W0:Y:S01]  /*2be0*/  LDS.128 R4, [R46+0x10] ;  /* 0x000010002e047984 */ /* 0x000e220000000c00 */
[CC--:B------:R-:W-:Y:S01]  /*2bf0*/  FFMA R19, R13.reuse, R17.reuse, R8 ;  /* 0x000000110d137223 */ /* 0x0c0fe20000000008 */
[----:B------:R-:W-:Y:S01]  /*2c00*/  FFMA R28, R16, R30, R11 ;  /* 0x0000001e101c7223 */ /* 0x000fe2000000000b */
[-C--:B------:R-:W-:Y:S01]  /*2c10*/  FFMA R53, R30, R17.reuse, R53 ;  /* 0x000000111e357223 */ /* 0x080fe20000000035 */
[----:B------:R-:W-:Y:S01]  /*2c20*/  FFMA R48, R13, R18, R9 ;  /* 0x000000120d307223 */ /* 0x000fe20000000009 */
[C---:B-1----:R-:W-:Y:S01]  /*2c30*/  FFMA R47, R32.reuse, R10, R47 ;  /* 0x0000000a202f7223 */ /* 0x042fe2000000002f */
[C---:B------:R-:W-:Y:S01]  /*2c40*/  FFMA R16, R32.reuse, R16, R57 ;  /* 0x0000001020107223 */ /* 0x040fe20000000039 */
[----:B------:R-:W-:Y:S01]  /*2c50*/  FFMA R17, R32, R17, R26 ;  /* 0x0000001120117223 */ /* 0x000fe2000000001a */
[----:B------:R-:W1:Y:S01]  /*2c60*/  LDS.128 R8, [R45+0x290] ;  /* 0x000290002d087984 */ /* 0x000e620000000c00 */
[-C--:B------:R-:W-:Y:S01]  /*2c70*/  FFMA R30, R30, R18.reuse, R29 ;  /* 0x000000121e1e7223 */ /* 0x080fe2000000001d */
[----:B------:R-:W-:-:S02]  /*2c80*/  FFMA R58, R32, R18, R27 ;  /* 0x00000012203a7223 */ /* 0x000fc4000000001b */
[----:B------:R-:W-:Y:S01]  /*2c90*/  LDS.64 R26, [R45+0x318] ;  /* 0x000318002d1a7984 */ /* 0x000fe20000000a00 */
[C---:B--2---:R-:W-:Y:S01]  /*2ca0*/  FFMA R13, R33.reuse, R37, R16 ;  /* 0x00000025210d7223 */ /* 0x044fe20000000010 */
[CC--:B------:R-:W-:Y:S01]  /*2cb0*/  FFMA R54, R33.reuse, R38.reuse, R17 ;  /* 0x0000002621367223 */ /* 0x0c0fe20000000011 */
[----:B------:R-:W-:Y:S02]  /*2cc0*/  FFMA R52, R14, R38, R19 ;  /* 0x000000260e347223 */ /* 0x000fe40000000013 */
[----:B------:R-:W2:Y:S01]  /*2cd0*/  LDS.128 R16, [R46+0x1a0] ;  /* 0x0001a0002e107984 */ /* 0x000ea20000000c00 */
[C---:B------:R-:W-:Y:S01]  /*2ce0*/  FFMA R56, R36.reuse, R33, R47 ;  /* 0x0000002124387223 */ /* 0x040fe2000000002f */
[----:B------:R-:W-:Y:S01]  /*2cf0*/  FFMA R58, R33, R39, R58 ;  /* 0x00000027213a7223 */ /* 0x000fe2000000003a */
[C---:B------:R-:W-:Y:S01]  /*2d00*/  FFMA R47, R31.reuse, R37, R28 ;  /* 0x000000251f2f7223 */ /* 0x040fe2000000001c */
[C---:B------:R-:W-:Y:S01]  /*2d10*/  FFMA R33, R36.reuse, R31, R23 ;  /* 0x0000001f24217223 */ /* 0x040fe20000000017 */
[----:B------:R-:W-:Y:S01]  /*2d20*/  FFMA R32, R36, R14, R59 ;  /* 0x0000000e24207223 */ /* 0x000fe2000000003b */
[C---:B------:R-:W-:Y:S01]  /*2d30*/  FFMA R50, R14.reuse, R37, R55 ;  /* 0x000000250e327223 */ /* 0x040fe20000000037 */
[-C--:B------:R-:W-:Y:S01]  /*2d40*/  FFMA R14, R14, R39.reuse, R48 ;  /* 0x000000270e0e7223 */ /* 0x080fe20000000030 */
[C---:B------:R-:W-:Y:S01]  /*2d50*/  FFMA R48, R31.reuse, R38, R53 ;  /* 0x000000261f307223 */ /* 0x040fe20000000035 */
[----:B------:R-:W-:Y:S01]  /*2d60*/  FFMA R60, R31, R39, R30 ;  /* 0x000000271f3c7223 */ /* 0x000fe2000000001e */
[----:B0-----:R-:W-:-:S02]  /*2d70*/  FFMA R28, R4, R37, R22 ;  /* 0x00000025041c7223 */ /* 0x001fc40000000016 */
[----:B------:R-:W0:Y:S01]  /*2d80*/  LDS.64 R22, [R45+0x320] ;  /* 0x000320002d167984 */ /* 0x000e220000000a00 */
[C---:B------:R-:W-:Y:S01]  /*2d90*/  FFMA R36, R4.reuse, R36, R51 ;  /* 0x0000002404247223 */ /* 0x040fe20000000033 */
[C---:B------:R-:W-:Y:S01]  /*2da0*/  FFMA R38, R4.reuse, R38, R49 ;  /* 0x0000002604267223 */ /* 0x040fe20000000031 */
[----:B------:R-:W-:Y:S01]  /*2db0*/  FFMA R4, R4, R39, R12 ;  /* 0x0000002704047223 */ /* 0x000fe2000000000c */
[----:B-1----:R-:W-:Y:S02]  /*2dc0*/  FFMA R37, R5, R10, R28 ;  /* 0x0000000a05257223 */ /* 0x002fe4000000001c */
[----:B------:R-:W1:Y:S01]  /*2dd0*/  LDS.128 R28, [R46+0x120] ;  /* 0x000120002e1c7984 */ /* 0x000e620000000c00 */
[----:B------:R-:W-:Y:S01]  /*2de0*/  FFMA R49, R9, R5, R36 ;  /* 0x0000000509317223 */ /* 0x000fe20000000024 */
[----:B------:R-:W-:Y:S01]  /*2df0*/  FFMA R39, R5, R11, R38 ;  /* 0x0000000b05277223 */ /* 0x000fe20000000026 */
[----:B------:R-:W-:Y:S01]  /*2e00*/  FFMA R4, R21, R5, R4 ;  /* 0x0000000515047223 */ /* 0x000fe20000000004 */
[C---:B------:R-:W-:Y:S01]  /*2e10*/  FFMA R51, R9.reuse, R34, R56 ;  /* 0x0000002209337223 */ /* 0x040fe20000000038 */
[----:B------:R-:W-:Y:S01]  /*2e20*/  FFMA R53, R9, R15, R32 ;  /* 0x0000000f09357223 */ /* 0x000fe20000000020 */
[-C--:B------:R-:W-:Y:S01]  /*2e30*/  FFMA R36, R34, R10.reuse, R13 ;  /* 0x0000000a22247223 */ /* 0x080fe2000000000d */
[C---:B------:R-:W-:Y:S01]  /*2e40*/  FFMA R50, R15.reuse, R10, R50 ;  /* 0x0000000a0f327223 */ /* 0x040fe20000000032 */
[----:B------:R-:W-:Y:S01]  /*2e50*/  FFMA R5, R15, R11, R52 ;  /* 0x0000000b0f057223 */ /* 0x000fe20000000034 */
[C---:B------:R-:W-:Y:S01]  /*2e60*/  FFMA R8, R21.reuse, R15, R14 ;  /* 0x0000000f15087223 */ /* 0x040fe2000000000e */
[----:B--2---:R-:W-:Y:S01]  /*2e70*/  FFMA R57, R16, R9, R33 ;  /* 0x0000000910397223 */ /* 0x004fe20000000021 */
[----:B------:R-:W2:Y:S04]  /*2e80*/  LDS.128 R12, [R45+0x3a0] ;  /* 0x0003a0002d0c7984 */ /* 0x000ea80000000c00 */
[----:B------:R-:W3:Y:S01]  /*2e90*/  LDS R9, [R45+0x39c] ;  /* 0x00039c002d097984 */ /* 0x000ee20000000800 */
[-C--:B------:R-:W-:Y:S01]  /*2ea0*/  FFMA R55, R34, R11.reuse, R54 ;  /* 0x0000000b22377223 */ /* 0x080fe20000000036 */
[----:B------:R-:W-:Y:S01]  /*2eb0*/  FFMA R58, R21, R34, R58 ;  /* 0x00000022153a7223 */ /* 0x000fe2000000003a */
[C---:B------:R-:W-:Y:S01]  /*2ec0*/  FFMA R11, R16.reuse, R11, R48 ;  /* 0x0000000b100b7223 */ /* 0x040fe20000000030 */
[C---:B------:R-:W-:Y:S01]  /*2ed0*/  FFMA R10, R16.reuse, R10, R47 ;  /* 0x0000000a100a7223 */ /* 0x040fe2000000002f */
[----:B------:R-:W-:Y:S01]  /*2ee0*/  FFMA R60, R16, R21, R60 ;  /* 0x00000015103c7223 */ /* 0x000fe2000000003c */
[C---:B------:R-:W-:Y:S01]  /*2ef0*/  FFMA R48, R26.reuse, R6, R49 ;  /* 0x000000061a307223 */ /* 0x040fe20000000031 */
[----:B------:R-:W-:Y:S01]  /*2f00*/  FFMA R51, R26, R35, R51 ;  /* 0x000000231a337223 */ /* 0x000fe20000000033 */
[CC--:B------:R-:W-:Y:S01]  /*2f10*/  FFMA R49, R35.reuse, R27.reuse, R36 ;  /* 0x0000001b23317223 */ /* 0x0c0fe20000000024 */
[----:B------:R-:W-:Y:S01]  /*2f20*/  FFMA R47, R6, R27, R37 ;  /* 0x0000001b062f7223 */ /* 0x000fe20000000025 */
[----:B0-----:R-:W-:Y:S01]  /*2f30*/  FFMA R16, R22, R35, R55 ;  /* 0x0000002316107223 */ /* 0x001fe20000000037 */
[----:B------:R-:W-:-:S02]  /*2f40*/  FFMA R21, R35, R23, R58 ;  /* 0x0000001723157223 */ /* 0x000fc4000000003a */
[----:B------:R-:W0:Y:S01]  /*2f50*/  LDS.128 R32, [R46+0xa0] ;  /* 0x0000a0002e207984 */ /* 0x000e220000000c00 */
[-C--:B------:R-:W-:Y:S01]  /*2f60*/  FFMA R59, R6, R23.reuse, R4 ;  /* 0x00000017063b7223 */ /* 0x080fe20000000004 */
[----:B------:R-:W-:Y:S02]  /*2f70*/  FFMA R52, R22, R6, R39 ;  /* 0x0000000616347223 */ /* 0x000fe40000000027 */
[----:B------:R-:W4:Y:S01]  /*2f80*/  LDS.128 R36, [R45+0x420] ;  /* 0x000420002d247984 */ /* 0x000f220000000c00 */
[C---:B-1----:R-:W-:Y:S01]  /*2f90*/  FFMA R4, R28.reuse, R22, R5 ;  /* 0x000000161c047223 */ /* 0x042fe20000000005 */
[----:B------:R-:W-:Y:S01]  /*2fa0*/  FFMA R5, R28, R23, R8 ;  /* 0x000000171c057223 */ /* 0x000fe20000000008 */
[----:B------:R-:W-:Y:S01]  /*2fb0*/  FFMA R54, R26, R17, R57 ;  /* 0x000000111a367223 */ /* 0x000fe20000000039 */
[C---:B------:R-:W-:Y:S01]  /*2fc0*/  FFMA R55, R17.reuse, R27, R10 ;  /* 0x0000001b11377223 */ /* 0x040fe2000000000a */
[----:B------:R-:W-:Y:S01]  /*2fd0*/  FFMA R11, R22, R17, R11 ;  /* 0x00000011160b7223 */ /* 0x000fe2000000000b */
[C---:B------:R-:W-:Y:S01]  /*2fe0*/  FFMA R57, R28.reuse, R27, R50 ;  /* 0x0000001b1c397223 */ /* 0x040fe20000000032 */
[----:B------:R-:W-:Y:S01]  /*2ff0*/  FFMA R17, R17, R23, R60 ;  /* 0x0000001711117223 */ /* 0x000fe2000000003c */
[----:B------:R-:W-:Y:S01]  /*3000*/  FFMA R26, R28, R26, R53 ;  /* 0x0000001a1c1a7223 */ /* 0x000fe20000000035 */
[C---:B--2---:R-:W-:Y:S01]  /*3010*/  FFMA R22, R12.reuse, R7, R47 ;  /* 0x000000070c167223 */ /* 0x044fe2000000002f */
[CC--:B------:R-:W-:Y:S01]  /*3020*/  FFMA R23, R7.reuse, R13.reuse, R52 ;  /* 0x0000000d07177223 */ /* 0x0c0fe20000000034 */
[-C--:B------:R-:W-:Y:S01]  /*3030*/  FFMA R28, R7, R14.reuse, R59 ;  /* 0x0000000e071c7223 */ /* 0x080fe2000000003b */
[----:B------:R-:W-:Y:S01]  /*3040*/  FFMA R15, R29, R13, R4 ;  /* 0x0000000d1d0f7223 */ /* 0x000fe20000000004 */
[----:B---3--:R-:W-:Y:S01]  /*3050*/  FFMA R27, R9, R7, R48 ;  /* 0x00000007091b7223 */ /* 0x008fe20000000030 */
[----:B------:R-:W-:Y:S01]  /*3060*/  FFMA R48, R29, R14, R5 ;  /* 0x0000000e1d307223 */ /* 0x000fe20000000005 */
[CC--:B------:R-:W-:Y:S01]  /*3070*/  FFMA R57, R12.reuse, R29.reuse, R57 ;  /* 0x0000001d0c397223 */ /* 0x0c0fe20000000039 */
[----:B------:R-:W1:Y:S01]  /*3080*/  LDS.128 R4, [R46+0x20] ;  /* 0x000020002e047984 */ /* 0x000e620000000c00 */
[C---:B------:R-:W-:Y:S01]  /*3090*/  FFMA R59, R9.reuse, R29, R26 ;  /* 0x0000001d093b7223 */ /* 0x040fe2000000001a */
[-C--:B------:R-:W-:Y:S01]  /*30a0*/  FFMA R26, R12, R18.reuse, R55 ;  /* 0x000000120c1a7223 */ /* 0x080fe20000000037 */
[CC--:B------:R-:W-:Y:S01]  /*30b0*/  FFMA R53, R18.reuse, R13.reuse, R11 ;  /* 0x0000000d12357223 */ /* 0x0c0fe2000000000b */
[----:B------:R-:W-:Y:S01]  /*30c0*/  FFMA R29, R9, R18, R54 ;  /* 0x00000012091d7223 */ /* 0x000fe20000000036 */
[----:B------:R-:W-:Y:S01]  /*30d0*/  FFMA R18, R18, R14, R17 ;  /* 0x0000000e12127223 */ /* 0x000fe20000000011 */
[----:B------:R-:W2:Y:S01]  /*30e0*/  LDS R47, [R45+0x4b0] ;  /* 0x0004b0002d2f7984 */ /* 0x000ea20000000800 */
[C---:B0-----:R-:W-:Y:S01]  /*30f0*/  FFMA R12, R32.reuse, R12, R49 ;  /* 0x0000000c200c7223 */ /* 0x041fe20000000031 */
[C---:B------:R-:W-:Y:S01]  /*3100*/  FFMA R13, R32.reuse, R13, R16 ;  /* 0x0000000d200d7223 */ /* 0x040fe20000000010 */
[----:B------:R-:W-:-:S02]  /*3110*/  FFMA R51, R32, R9, R51 ;  /* 0x0000000920337223 */ /* 0x000fc40000000033 */
[----:B------:R-:W0:Y:S01]  /*3120*/  LDS.128 R8, [R45+0x4a0] ;  /* 0x0004a0002d087984 */ /* 0x000e220000000c00 */
[----:B------:R-:W-:Y:S01]  /*3130*/  FFMA R56, R32, R14, R21 ;  /* 0x0000000e20387223 */ /* 0x000fe20000000015 */
[C---:B----4-:R-:W-:Y:S01]  /*3140*/  FFMA R17, R33.reuse, R37, R12 ;  /* 0x0000002521117223 */ /* 0x050fe2000000000c */
[-C--:B------:R-:W-:Y:S01]  /*3150*/  FFMA R16, R33, R38.reuse, R13 ;  /* 0x0000002621107223 */ /* 0x080fe2000000000d */
[----:B------:R-:W-:Y:S02]  /*3160*/  FFMA R52, R30, R38, R15 ;  /* 0x000000261e347223 */ /* 0x000fe4000000000f */
[----:B------:R-:W3:Y:S01]  /*3170*/  LDS.128 R12, [R46+0x1b0] ;  /* 0x0001b0002e0c7984 */ /* 0x000ee20000000c00 */
[C---:B------:R-:W-:Y:S01]  /*3180*/  FFMA R54, R36.reuse, R33, R51 ;  /* 0x0000002124367223 */ /* 0x040fe20000000033 */
[C---:B------:R-:W-:Y:S01]  /*3190*/  FFMA R32, R36.reuse, R30, R59 ;  /* 0x0000001e24207223 */ /* 0x040fe2000000003b */
[----:B------:R-:W-:Y:S01]  /*31a0*/  FFMA R29, R36, R19, R29 ;  /* 0x00000013241d7223 */ /* 0x000fe2000000001d */
[----:B------:R-:W-:Y:S01]  /*31b0*/  FFMA R21, R19, R37, R26 ;  /* 0x0000002513157223 */ /* 0x000fe2000000001a */
[----:B-1----:R-:W-:-:S02]  /*31c0*/  FFMA R36, R4, R36, R27 ;  /* 0x0000002404247223 */ /* 0x002fc4000000001b */
[----:B------:R-:W1:Y:S01]  /*31d0*/  LDS.64 R26, [R45+0x528] ;  /* 0x000528002d1a7984 */ /* 0x000e620000000a00 */
[C---:B------:R-:W-:Y:S01]  /*31e0*/  FFMA R50, R30.reuse, R37, R57 ;  /* 0x000000251e327223 */ /* 0x040fe20000000039 */
[-C--:B------:R-:W-:Y:S01]  /*31f0*/  FFMA R30, R30, R39.reuse, R48 ;  /* 0x000000271e1e7223 */ /* 0x080fe20000000030 */
[CC--:B------:R-:W-:Y:S01]  /*3200*/  FFMA R48, R19.reuse, R38.reuse, R53 ;  /* 0x0000002613307223 */ /* 0x0c0fe20000000035 */
[----:B------:R-:W-:Y:S01]  /*3210*/  FFMA R58, R19, R39, R18 ;  /* 0x00000027133a7223 */ /* 0x000fe20000000012 */
[C---:B------:R-:W-:Y:S01]  /*3220*/  FFMA R18, R4.reuse, R37, R22 ;  /* 0x0000002504127223 */ /* 0x040fe20000000016 */
[C---:B------:R-:W-:Y:S02]  /*3230*/  FFMA R38, R4.reuse, R38, R23 ;  /* 0x0000002604267223 */ /* 0x040fe40000000017 */
[----:B------:R-:W4:Y:S01]  /*3240*/  LDS.64 R22, [R45+0x530] ;  /* 0x000530002d167984 */ /* 0x000f220000000a00 */
[-C--:B------:R-:W-:Y:S01]  /*3250*/  FFMA R4, R4, R39.reuse, R28 ;  /* 0x0000002704047223 */ /* 0x080fe2000000001c */
[----:B------:R-:W-:-:S03]  /*3260*/  FFMA R56, R33, R39, R56 ;  /* 0x0000002721387223 */ /* 0x000fc60000000038 */
[C---:B--2---:R-:W-:Y:S01]  /*3270*/  FFMA R4, R47.reuse, R5, R4 ;  /* 0x000000052f047223 */ /* 0x044fe20000000004 */
[----:B------:R-:W-:Y:S01]  /*3280*/  FFMA R56, R47, R34, R56 ;  /* 0x000000222f387223 */ /* 0x000fe20000000038 */
[-C--:B0-----:R-:W-:Y:S01]  /*3290*/  FFMA R33, R5, R10.reuse, R18 ;  /* 0x0000000a05217223 */ /* 0x081fe20000000012 */
[C---:B------:R-:W-:Y:S01]  /*32a0*/  FFMA R8, R34.reuse, R10, R17 ;  /* 0x0000000a22087223 */ /* 0x040fe20000000011 */
[----:B------:R-:W-:Y:S01]  /*32b0*/  FFMA R51, R34, R11, R16 ;  /* 0x0000000b22337223 */ /* 0x000fe20000000010 */
[----:B------:R-:W-:Y:S01]  /*32c0*/  FFMA R39, R9, R5, R36 ;  /* 0x0000000509277223 */ /* 0x000fe20000000024 */
[----:B------:R-:W0:Y:S01]  /*32d0*/  LDS.128 R16, [R46+0x130] ;  /* 0x000130002e107984 */ /* 0x000e220000000c00 */
[----:B------:R-:W-:Y:S01]  /*32e0*/  FFMA R37, R5, R11, R38 ;  /* 0x0000000b05257223 */ /* 0x000fe20000000026 */
[C---:B------:R-:W-:Y:S01]  /*32f0*/  FFMA R5, R9.reuse, R34, R54 ;  /* 0x0000002209057223 */ /* 0x040fe20000000036 */
[----:B------:R-:W-:Y:S01]  /*3300*/  FFMA R49, R9, R31, R32 ;  /* 0x0000001f09317223 */ /* 0x000fe20000000020 */
[CC--:B---3--:R-:W-:Y:S01]  /*3310*/  FFMA R34, R12.reuse, R10.reuse, R21 ;  /* 0x0000000a0c227223 */ /* 0x0c8fe20000000015 */
[C---:B------:R-:W-:Y:S01]  /*3320*/  FFMA R50, R31.reuse, R10, R50 ;  /* 0x0000000a1f327223 */ /* 0x040fe20000000032 */
[----:B------:R-:W-:Y:S01]  /*3330*/  FFMA R53, R31, R11, R52 ;  /* 0x0000000b1f357223 */ /* 0x000fe20000000034 */
[----:B------:R-:W-:Y:S01]  /*3340*/  FFMA R32, R47, R31, R30 ;  /* 0x0000001f2f207223 */ /* 0x000fe2000000001e */
[C---:B------:R-:W-:Y:S01]  /*3350*/  FFMA R55, R12.reuse, R9, R29 ;  /* 0x000000090c377223 */ /* 0x040fe2000000001d */
[----:B------:R-:W2:Y:S04]  /*3360*/  LDS R21, [R45+0x5ac] ;  /* 0x0005ac002d157984 */ /* 0x000ea80000000800 */
[----:B------:R-:W3:Y:S01]  /*3370*/  LDS.128 R28, [R45+0x5b0] ;  /* 0x0005b0002d1c7984 */ /* 0x000ee20000000c00 */
[----:B------:R-:W-:Y:S01]  /*3380*/  FFMA R57, R12, R11, R48 ;  /* 0x0000000b0c397223 */ /* 0x000fe20000000030 */
[----:B-1----:R-:W-:-:S02]  /*3390*/  FFMA R59, R35, R27, R8 ;  /* 0x0000001b233b7223 */ /* 0x002fc40000000008 */
[----:B------:R-:W1:Y:S01]  /*33a0*/  LDS.128 R8, [R46+0xb0] ;  /* 0x0000b0002e087984 */ /* 0x000e620000000c00 */
[-C--:B------:R-:W-:Y:S01]  /*33b0*/  FFMA R48, R26, R6.reuse, R39 ;  /* 0x000000061a307223 */ /* 0x080fe20000000027 */
[----:B----4-:R-:W-:Y:S02]  /*33c0*/  FFMA R52, R22, R6, R37 ;  /* 0x0000000616347223 */ /* 0x010fe40000000025 */
[----:B------:R-:W4:Y:S01]  /*33d0*/  LDS.128 R36, [R45+0x630] ;  /* 0x000630002d247984 */ /* 0x000f220000000c00 */
[----:B------:R-:W-:Y:S01]  /*33e0*/  FFMA R58, R12, R47, R58 ;  /* 0x0000002f0c3a7223 */ /* 0x000fe2000000003a */
[-C--:B------:R-:W-:Y:S01]  /*33f0*/  FFMA R5, R26, R35.reuse, R5 ;  /* 0x000000231a057223 */ /* 0x080fe20000000005 */
[----:B------:R-:W-:Y:S01]  /*3400*/  FFMA R12, R22, R35, R51 ;  /* 0x00000023160c7223 */ /* 0x000fe20000000033 */
[----:B------:R-:W-:Y:S01]  /*3410*/  FFMA R47, R35, R23, R56 ;  /* 0x00000017232f7223 */ /* 0x000fe20000000038 */
[C---:B------:R-:W-:Y:S01]  /*3420*/  FFMA R33, R6.reuse, R27, R33 ;  /* 0x0000001b06217223 */ /* 0x040fe20000000021 */
[----:B------:R-:W-:Y:S01]  /*3430*/  FFMA R61, R6, R23, R4 ;  /* 0x00000017063d7223 */ /* 0x000fe20000000004 */
[----:B------:R-:W-:Y:S01]  /*3440*/  FFMA R4, R26, R13, R55 ;  /* 0x0000000d1a047223 */ /* 0x000fe20000000037 */
[C---:B------:R-:W-:Y:S01]  /*3450*/  FFMA R51, R13.reuse, R27, R34 ;  /* 0x0000001b0d337223 */ /* 0x040fe20000000022 */
[C---:B0-----:R-:W-:Y:S01]  /*3460*/  FFMA R35, R16.reuse, R23, R32 ;  /* 0x0000001710237223 */ /* 0x041fe20000000020 */
[C---:B------:R-:W-:Y:S01]  /*3470*/  FFMA R26, R16.reuse, R26, R49 ;  /* 0x0000001a101a7223 */ /* 0x040fe20000000031 */
[C---:B------:R-:W-:Y:S01]  /*3480*/  FFMA R49, R16.reuse, R27, R50 ;  /* 0x0000001b10317223 */ /* 0x040fe20000000032 */
[----:B------:R-:W-:Y:S01]  /*3490*/  FFMA R6, R16, R22, R53 ;  /* 0x0000001610067223 */ /* 0x000fe20000000035 */
[----:B------:R-:W-:Y:S01]  /*34a0*/  FFMA R57, R22, R13, R57 ;  /* 0x0000000d16397223 */ /* 0x000fe20000000039 */
[----:B------:R-:W-:Y:S01]  /*34b0*/  FFMA R13, R13, R23, R58 ;  /* 0x000000170d0d7223 */ /* 0x000fe2000000003a */
[C---:B--2---:R-:W-:Y:S01]  /*34c0*/  FFMA R27, R21.reuse, R7, R48 ;  /* 0x00000007151b7223 */ /* 0x044fe20000000030 */
[----:B------:R-:W-:Y:S01]  /*34d0*/  FFMA R53, R21, R17, R26 ;  /* 0x0000001115357223 */ /* 0x000fe2000000001a */
[C---:B---3--:R-:W-:Y:S01]  /*34e0*/  FFMA R22, R28.reuse, R7, R33 ;  /* 0x000000071c167223 */ /* 0x048fe20000000021 */
[C---:B------:R-:W-:Y:S01]  /*34f0*/  FFMA R48, R17.reuse, R30, R35 ;  /* 0x0000001e11307223 */ /* 0x040fe20000000023 */
[C---:B------:R-:W-:Y:S01]  /*3500*/  FFMA R49, R28.reuse, R17, R49 ;  /* 0x000000111c317223 */ /* 0x040fe20000000031 */
[----:B------:R-:W0:Y:S01]  /*3510*/  LDS.128 R32, [R46+0x30] ;  /* 0x000030002e207984 */ /* 0x000e220000000c00 */
[-C--:B------:R-:W-:Y:S01]  /*3520*/  FFMA R31, R17, R29.reuse, R6 ;  /* 0x0000001d111f7223 */ /* 0x080fe20000000006 */
[-C--:B------:R-:W-:Y:S01]  /*3530*/  FFMA R17, R21, R14.reuse, R4 ;  /* 0x0000000e15117223 */ /* 0x080fe20000000004 */
[----:B------:R-:W-:Y:S01]  /*3540*/  FFMA R26, R28, R14, R51 ;  /* 0x0000000e1c1a7223 */ /* 0x000fe20000000033 */
[CC--:B------:R-:W-:Y:S01]  /*3550*/  FFMA R57, R14.reuse, R29.reuse, R57 ;  /* 0x0000001d0e397223 */ /* 0x0c0fe20000000039 */
[-C--:B------:R-:W-:Y:S01]  /*3560*/  FFMA R14, R14, R30.reuse, R13 ;  /* 0x0000001e0e0e7223 */ /* 0x080fe2000000000d */
[C---:B------:R-:W-:Y:S01]  /*3570*/  FFMA R23, R7.reuse, R29, R52 ;  /* 0x0000001d07177223 */ /* 0x040fe20000000034 */
[----:B------:R-:W-:Y:S01]  /*3580*/  FFMA R16, R7, R30, R61 ;  /* 0x0000001e07107223 */ /* 0x000fe2000000003d */
[----:B-1----:R-:W-:-:S02]  /*3590*/  FFMA R13, R8, R21, R5 ;  /* 0x00000015080d7223 */ /* 0x002fc40000000005 */
[----:B------:R-:W1:Y:S01]  /*35a0*/  LDS.128 R4, [R45+0x6b0] ;  /* 0x0006b0002d047984 */ /* 0x000e620000000c00 */
[C---:B------:R-:W-:Y:S01]  /*35b0*/  FFMA R28, R8.reuse, R28, R59 ;  /* 0x0000001c081c7223 */ /* 0x040fe2000000003b */
[----:B------:R-:W-:Y:S01]  /*35c0*/  FFMA R29, R8, R29, R12 ;  /* 0x0000001d081d7223 */ /* 0x000fe2000000000c */
[----:B----4-:R-:W-:Y:S01]  /*35d0*/  FFMA R56, R36, R9, R13 ;  /* 0x0000000924387223 */ /* 0x010fe2000000000d */
[----:B------:R-:W2:Y:S01]  /*35e0*/  LDS R21, [R45+0x6c0] ;  /* 0x0006c0002d157984 */ /* 0x000ea20000000800 */
[----:B------:R-:W-:Y:S01]  /*35f0*/  FFMA R58, R8, R30, R47 ;  /* 0x0000001e083a7223 */ /* 0x000fe2000000002f */
[CC--:B------:R-:W-:Y:S01]  /*3600*/  FFMA R13, R9.reuse, R37.reuse, R28 ;  /* 0x00000025090d7223 */ /* 0x0c0fe2000000001c */
[-C--:B------:R-:W-:Y:S01]  /*3610*/  FFMA R12, R9, R38.reuse, R29 ;  /* 0x00000026090c7223 */ /* 0x080fe2000000001d */
[-C--:B------:R-:W-:Y:S02]  /*3620*/  FFMA R54, R18, R38.reuse, R31 ;  /* 0x0000002612367223 */ /* 0x080fe4000000001f */
[----:B------:R-:W3:Y:S01]  /*3630*/  LDS.128 R28, [R46+0x1c0] ;  /* 0x0001c0002e1c7984 */ /* 0x000ee20000000c00 */
[C---:B------:R-:W-:Y:S01]  /*3640*/  FFMA R47, R15.reuse, R37, R26 ;  /* 0x000000250f2f7223 */ /* 0x040fe2000000001a */
[C---:B------:R-:W-:Y:S01]  /*3650*/  FFMA R26, R15.reuse, R38, R57 ;  /* 0x000000260f1a7223 */ /* 0x040fe20000000039 */
[----:B------:R-:W-:Y:S01]  /*3660*/  FFMA R60, R15, R39, R14 ;  /* 0x000000270f3c7223 */ /* 0x000fe2000000000e */
[C---:B------:R-:W-:Y:S01]  /*3670*/  FFMA R50, R36.reuse, R18, R53 ;  /* 0x0000001224327223 */ /* 0x040fe20000000035 */
[----:B------:R-:W-:Y:S01]  /*3680*/  FFMA R17, R36, R15, R17 ;  /* 0x0000000f24117223 */ /* 0x000fe20000000011 */
[----:B------:R-:W-:-:S02]  /*3690*/  FFMA R58, R9, R39, R58 ;  /* 0x00000027093a7223 */ /* 0x000fc4000000003a */
[----:B------:R-:W4:Y:S01]  /*36a0*/  LDS.64 R8, [R45+0x738] ;  /* 0x000738002d087984 */ /* 0x000f220000000a00 */
[C---:B0-----:R-:W-:Y:S01]  /*36b0*/  FFMA R14, R32.reuse, R37, R22 ;  /* 0x00000025200e7223 */ /* 0x041fe20000000016 */
[C---:B------:R-:W-:Y:S02]  /*36c0*/  FFMA R38, R32.reuse, R38, R23 ;  /* 0x0000002620267223 */ /* 0x040fe40000000017 */
[----:B------:R-:W0:Y:S01]  /*36d0*/  LDS.64 R22, [R45+0x740] ;  /* 0x000740002d167984 */ /* 0x000e220000000a00 */
[C---:B------:R-:W-:Y:S01]  /*36e0*/  FFMA R36, R32.reuse, R36, R27 ;  /* 0x0000002420247223 */ /* 0x040fe2000000001b */
[----:B------:R-:W-:Y:S01]  /*36f0*/  FFMA R16, R32, R39, R16 ;  /* 0x0000002720107223 */ /* 0x000fe20000000010 */
[-C--:B-1----:R-:W-:Y:S01]  /*3700*/  FFMA R27, R33, R6.reuse, R14 ;  /* 0x00000006211b7223 */ /* 0x082fe2000000000e */
[C---:B------:R-:W-:Y:S01]  /*3710*/  FFMA R32, R10.reuse, R6, R13 ;  /* 0x000000060a207223 */ /* 0x040fe2000000000d */
[----:B------:R-:W-:Y:S02]  /*3720*/  FFMA R53, R10, R7, R12 ;  /* 0x000000070a357223 */ /* 0x000fe4000000000c */
[----:B------:R-:W1:Y:S01]  /*3730*/  LDS.128 R12, [R46+0x140] ;  /* 0x000140002e0c7984 */ /* 0x000e620000000c00 */
[C---:B------:R-:W-:Y:S01]  /*3740*/  FFMA R52, R18.reuse, R37, R49 ;  /* 0x0000002512347223 */ /* 0x040fe20000000031 */
[----:B------:R-:W-:Y:S01]  /*3750*/  FFMA R48, R18, R39, R48 ;  /* 0x0000002712307223 */ /* 0x000fe20000000030 */
[----:B------:R-:W-:Y:S01]  /*3760*/  FFMA R39, R5, R33, R36 ;  /* 0x0000002105277223 */ /* 0x000fe20000000024 */
[----:B------:R-:W-:Y:S01]  /*3770*/  FFMA R37, R33, R7, R38 ;  /* 0x0000000721257223 */ /* 0x000fe20000000026 */
[----:B--2---:R-:W-:Y:S01]  /*3780*/  FFMA R4, R21, R33, R16 ;  /* 0x0000002115047223 */ /* 0x004fe20000000010 */
[-C--:B------:R-:W-:Y:S01]  /*3790*/  FFMA R49, R5, R10.reuse, R56 ;  /* 0x0000000a05317223 */ /* 0x080fe20000000038 */
[----:B------:R-:W-:Y:S01]  /*37a0*/  FFMA R58, R21, R10, R58 ;  /* 0x0000000a153a7223 */ /* 0x000fe2000000003a */
[----:B------:R-:W-:Y:S01]  /*37b0*/  FFMA R51, R5, R19, R50 ;  /* 0x0000001305337223 */ /* 0x000fe20000000032 */
[CC--:B------:R-:W-:Y:S01]  /*37c0*/  FFMA R52, R19.reuse, R6.reuse, R52 ;  /* 0x0000000613347223 */ /* 0x0c0fe20000000034 */
[----:B------:R-:W-:Y:S01]  /*37d0*/  FFMA R33, R19, R7, R54 ;  /* 0x0000000713217223 */ /* 0x000fe20000000036 */
[----:B------:R-:W-:Y:S01]  /*37e0*/  FFMA R48, R21, R19, R48 ;  /* 0x0000001315307223 */ /* 0x000fe20000000030 */
[C---:B---3--:R-:W-:Y:S01]  /*37f0*/  FFMA R55, R28.reuse, R5, R17 ;  /* 0x000000051c377223 */ /* 0x048fe20000000011 */
[C---:B------:R-:W-:Y:S01]  /*3800*/  FFMA R10, R28.reuse, R6, R47 ;  /* 0x000000061c0a7223 */ /* 0x040fe2000000002f */
[----:B------:R-:W2:Y:S01]  /*3810*/  LDS.128 R16, [R45+0x7c0] ;  /* 0x0007c0002d107984 */ /* 0x000ea20000000c00 */
[----:B------:R-:W-:-:S03]  /*3820*/  FFMA R47, R28, R7, R26 ;  /* 0x000000071c2f7223 */ /* 0x000fc6000000001a */
[----:B------:R-:W3:Y:S01]  /*3830*/  LDS R26, [R45+0x7bc] ;  /* 0x0007bc002d1a7984 */ /* 0x000ee20000000800 */
[----:B------:R-:W-:Y:S01]  /*3840*/  FFMA R60, R28, R21, R60 ;  /* 0x000000151c3c7223 */ /* 0x000fe2000000003c */
[CC--:B----4-:R-:W-:Y:S01]  /*3850*/  FFMA R57, R11.reuse, R9.reuse, R32 ;  /* 0x000000090b397223 */ /* 0x0d0fe20000000020 */
[-C--:B------:R-:W-:Y:S01]  /*3860*/  FFMA R39, R8, R34.reuse, R39 ;  /* 0x0000002208277223 */ /* 0x080fe20000000027 */
[----:B------:R-:W-:Y:S01]  /*3870*/  FFMA R27, R34, R9, R27 ;  /* 0x00000009221b7223 */ /* 0x000fe2000000001b */
[----:B------:R-:W-:Y:S01]  /*3880*/  FFMA R49, R8, R11, R49 ;  /* 0x0000000b08317223 */ /* 0x000fe20000000031 */
[----:B0-----:R-:W-:Y:S01]  /*3890*/  FFMA R36, R22, R34, R37 ;  /* 0x0000002216247223 */ /* 0x001fe20000000025 */
[----:B------:R-:W-:Y:S02]  /*38a0*/  FFMA R37, R34, R23, R4 ;  /* 0x0000001722257223 */ /* 0x000fe40000000004 */
[----:B------:R-:W0:Y:S01]  /*38b0*/  LDS.128 R4, [R46+0xc0] ;  /* 0x0000c0002e047984 */ /* 0x000e220000000c00 */
[----:B------:R-:W-:Y:S01]  /*38c0*/  FFMA R28, R22, R11, R53 ;  /* 0x0000000b161c7223 */ /* 0x000fe20000000035 */
[----:B------:R-:W-:Y:S01]  /*38d0*/  FFMA R21, R11, R23, R58 ;  /* 0x000000170b157223 */ /* 0x000fe2000000003a */
[----:B------:R-:W-:Y:S01]  /*38e0*/  FFMA R55, R8, R29, R55 ;  /* 0x0000001d08377223 */ /* 0x000fe20000000037 */
[-C--:B------:R-:W-:Y:S01]  /*38f0*/  FFMA R53, R29, R9.reuse, R10 ;  /* 0x000000091d357223 */ /* 0x080fe2000000000a */
[C---:B-1----:R-:W-:Y:S01]  /*3900*/  FFMA R32, R12.reuse, R8, R51 ;  /* 0x000000080c207223 */ /* 0x042fe20000000033 */
[----:B------:R-:W-:-:S02]  /*3910*/  FFMA R51, R12, R9, R52 ;  /* 0x000000090c337223 */ /* 0x000fc40000000034 */
[----:B------:R-:W1:Y:S01]  /*3920*/  LDS.128 R8, [R45+0x840] ;  /* 0x000840002d087984 */ /* 0x000e620000000c00 */
[----:B------:R-:W-:Y:S01]  /*3930*/  FFMA R47, R22, R29, R47 ;  /* 0x0000001d162f7223 */ /* 0x000fe2000000002f */
[C---:B------:R-:W-:Y:S01]  /*3940*/  FFMA R34, R12.reuse, R22, R33 ;  /* 0x000000160c227223 */ /* 0x040fe20000000021 */
[-C--:B------:R-:W-:Y:S01]  /*3950*/  FFMA R29, R29, R23.reuse, R60 ;  /* 0x000000171d1d7223 */ /* 0x080fe2000000003c */
[----:B------:R-:W-:Y:S01]  /*3960*/  FFMA R33, R12, R23, R48 ;  /* 0x000000170c217223 */ /* 0x000fe20000000030 */
[----:B--2---:R-:W-:Y:S01]  /*3970*/  FFMA R22, R16, R35, R27 ;  /* 0x0000002310167223 */ /* 0x004fe2000000001b */
[C---:B------:R-:W-:Y:S01]  /*3980*/  FFMA R23, R35.reuse, R17, R36 ;  /* 0x0000001123177223 */ /* 0x040fe20000000024 */
[-C--:B------:R-:W-:Y:S01]  /*3990*/  FFMA R12, R35, R18.reuse, R37 ;  /* 0x00000012230c7223 */ /* 0x080fe20000000025 */
[C---:B---3--:R-:W-:Y:S02]  /*39a0*/  FFMA R27, R26.reuse, R35, R39 ;  /* 0x000000231a1b7223 */ /* 0x048fe40000000027 */
[----:B------:R-:W2:Y:S01]  /*39b0*/  LDS.128 R36, [R46+0x40] ;  /* 0x000040002e247984 */ /* 0x000ea20000000c00 */
[----:B------:R-:W-:Y:S01]  /*39c0*/  FFMA R59, R26, R13, R32 ;  /* 0x0000000d1a3b7223 */ /* 0x000fe20000000020 */
[C---:B------:R-:W-:Y:S01]  /*39d0*/  FFMA R19, R13.reuse, R17, R34 ;  /* 0x000000110d137223 */ /* 0x040fe20000000022 */
[----:B------:R-:W-:-:S02]  /*39e0*/  FFMA R50, R13, R18, R33 ;  /* 0x000000120d327223 */ /* 0x000fc40000000021 */
[----:B------:R-:W3:Y:S01]  /*39f0*/  LDS.128 R32, [R45+0x8c0] ;  /* 0x0008c0002d207984 */ /* 0x000ee20000000c00 */
[C---:B------:R-:W-:Y:S01]  /*3a00*/  FFMA R51, R16.reuse, R13, R51 ;  /* 0x0000000d10337223 */ /* 0x040fe20000000033 */
[-C--:B------:R-:W-:Y:S01]  /*3a10*/  FFMA R48, R16, R30.reuse, R53 ;  /* 0x0000001e10307223 */ /* 0x080fe20000000035 */
[-C--:B------:R-:W-:Y:S01]  /*3a20*/  FFMA R47, R30, R17.reuse, R47 ;  /* 0x000000111e2f7223 */ /* 0x080fe2000000002f */
[----:B------:R-:W-:Y:S01]  /*3a30*/  FFMA R55, R26, R30, R55 ;  /* 0x0000001e1a377223 */ /* 0x000fe20000000037 */
[C---:B0-----:R-:W-:Y:S01]  /*3a40*/  FFMA R16, R4.reuse, R16, R57 ;  /* 0x0000001004107223 */ /* 0x041fe20000000039 */
[----:B------:R-:W-:Y:S01]  /*3a50*/  FFMA R17, R4, R17, R28 ;  /* 0x0000001104117223 */ /* 0x000fe2000000001c */
[-C--:B------:R-:W-:Y:S01]  /*3a60*/  FFMA R30, R30, R18.reuse, R29 ;  /* 0x000000121e1e7223 */ /* 0x080fe2000000001d */
[----:B------:R-:W-:Y:S01]  /*3a70*/  FFMA R58, R4, R18, R21 ;  /* 0x00000012043a7223 */ /* 0x000fe20000000015 */
[----:B------:R-:W0:Y:S01]  /*3a80*/  LDS R29, [R45+0x8d0] ;  /* 0x0008d0002d1d7984 */ /* 0x000e220000000800 */
[C---:B-1----:R-:W-:Y:S01]  /*3a90*/  FFMA R13, R5.reuse, R9, R16 ;  /* 0x00000009050d7223 */ /* 0x042fe20000000010 */
[-C--:B------:R-:W-:Y:S01]  /*3aa0*/  FFMA R54, R5, R10.reuse, R17 ;  /* 0x0000000a05367223 */ /* 0x080fe20000000011 */
[----:B------:R-:W-:-:S02]  /*3ab0*/  FFMA R52, R14, R10, R19 ;  /* 0x0000000a0e347223 */ /* 0x000fc40000000013 */
[----:B------:R-:W1:Y:S01]  /*3ac0*/  LDS.128 R16, [R46+0x1d0] ;  /* 0x0001d0002e107984 */ /* 0x000e620000000c00 */
[----:B------:R-:W-:Y:S01]  /*3ad0*/  FFMA R49, R4, R26, R49 ;  /* 0x0000001a04317223 */ /* 0x000fe20000000031 */
[----:B------:R-:W-:Y:S01]  /*3ae0*/  FFMA R58, R5, R11, R58 ;  /* 0x0000000b053a7223 */ /* 0x000fe2000000003a */
[C---:B------:R-:W-:Y:S01]  /*3af0*/  FFMA R4, R8.reuse, R14, R59 ;  /* 0x0000000e08047223 */ /* 0x040fe2000000003b */
[C---:B------:R-:W-:Y:S01]  /*3b00*/  FFMA R55, R8.reuse, R31, R55 ;  /* 0x0000001f08377223 */ /* 0x040fe20000000037 */
[----:B------:R-:W-:Y:S01]  /*3b10*/  FFMA R56, R8, R5, R49 ;  /* 0x0000000508387223 */ /* 0x000fe20000000031 */
[CC--:B------:R-:W-:Y:S01]  /*3b20*/  FFMA R5, R31.reuse, R9.reuse, R48 ;  /* 0x000000091f057223 */ /* 0x0c0fe20000000030 */
[C---:B------:R-:W-:Y:S01]  /*3b30*/  FFMA R28, R14.reuse, R9, R51 ;  /* 0x000000090e1c7223 */ /* 0x040fe20000000033 */
[----:B------:R-:W-:Y:S01]  /*3b40*/  FFMA R50, R14, R11, R50 ;  /* 0x0000000b0e327223 */ /* 0x000fe20000000032 */
[C---:B------:R-:W-:Y:S01]  /*3b50*/  FFMA R48, R31.reuse, R10, R47 ;  /* 0x0000000a1f307223 */ /* 0x040fe2000000002f */
[C---:B--2---:R-:W-:Y:S01]  /*3b60*/  FFMA R8, R36.reuse, R8, R27 ;  /* 0x0000000824087223 */ /* 0x044fe2000000001b */
[C---:B------:R-:W-:Y:S01]  /*3b70*/  FFMA R14, R36.reuse, R9, R22 ;  /* 0x00000009240e7223 */ /* 0x040fe20000000016 */
[----:B------:R-:W-:Y:S01]  /*3b80*/  FFMA R10, R36, R10, R23 ;  /* 0x0000000a240a7223 */ /* 0x000fe20000000017 */
[----:B------:R-:W2:Y:S01]  /*3b90*/  LDS.64 R26, [R45+0x948] ;  /* 0x000948002d1a7984 */ /* 0x000ea20000000a00 */
[----:B------:R-:W-:-:S03]  /*3ba0*/  FFMA R30, R31, R11, R30 ;  /* 0x0000000b1f1e7223 */ /* 0x000fc6000000001e */
[----:B------:R-:W4:Y:S01]  /*3bb0*/  LDS.64 R22, [R45+0x950] ;  /* 0x000950002d167984 */ /* 0x000f220000000a00 */
[----:B------:R-:W-:Y:S01]  /*3bc0*/  FFMA R12, R36, R11, R12 ;  /* 0x0000000b240c7223 */ /* 0x000fe2000000000c */
[----:B---3--:R-:W-:Y:S01]  /*3bd0*/  FFMA R47, R33, R37, R8 ;  /* 0x00000025212f7223 */ /* 0x008fe20000000008 */
[C---:B------:R-:W-:Y:S02]  /*3be0*/  FFMA R31, R37.reuse, R35, R10 ;  /* 0x00000023251f7223 */ /* 0x040fe4000000000a */
[----:B------:R-:W3:Y:S01]  /*3bf0*/  LDS.128 R8, [R46+0x150] ;  /* 0x000150002e087984 */ /* 0x000ee20000000c00 */
[-C--:B------:R-:W-:Y:S01]  /*3c00*/  FFMA R21, R37, R34.reuse, R14 ;  /* 0x0000002225157223 */ /* 0x080fe2000000000e */
[----:B------:R-:W-:Y:S01]  /*3c10*/  FFMA R36, R6, R34, R13 ;  /* 0x0000002206247223 */ /* 0x000fe2000000000d */
[----:B------:R-:W-:Y:S01]  /*3c20*/  FFMA R49, R33, R15, R4 ;  /* 0x0000000f21317223 */ /* 0x000fe20000000004 */
[----:B0-----:R-:W-:Y:S01]  /*3c30*/  FFMA R32, R29, R37, R12 ;  /* 0x000000251d207223 */ /* 0x001fe2000000000c */
[----:B------:R-:W-:Y:S01]  /*3c40*/  FFMA R37, R33, R6, R56 ;  /* 0x0000000621257223 */ /* 0x000fe20000000038 */
[C---:B------:R-:W-:Y:S01]  /*3c50*/  FFMA R28, R15.reuse, R34, R28 ;  /* 0x000000220f1c7223 */ /* 0x040fe2000000001c */
[----:B------:R-:W-:Y:S01]  /*3c60*/  FFMA R53, R15, R35, R52 ;  /* 0x000000230f357223 */ /* 0x000fe20000000034 */
[----:B------:R-:W-:-:S02]  /*3c70*/  FFMA R50, R29, R15, R50 ;  /* 0x0000000f1d327223 */ /* 0x000fc40000000032 */
[----:B------:R-:W0:Y:S01]  /*3c80*/  LDS.128 R12, [R45+0x9d0] ;  /* 0x0009d0002d0c7984 */ /* 0x000e220000000c00 */
[----:B-1----:R-:W-:-:S03]  /*3c90*/  FFMA R55, R16, R33, R55 ;  /* 0x0000002110377223 */ /* 0x002fc60000000037 */
[----:B------:R-:W1:Y:S01]  /*3ca0*/  LDS R33, [R45+0x9cc] ;  /* 0x0009cc002d217984 */ /* 0x000e620000000800 */
[-C--:B------:R-:W-:Y:S01]  /*3cb0*/  FFMA R51, R6, R35.reuse, R54 ;  /* 0x0000002306337223 */ /* 0x080fe20000000036 */
[----:B------:R-:W-:Y:S01]  /*3cc0*/  FFMA R58, R29, R6, R58 ;  /* 0x000000061d3a7223 */ /* 0x000fe2000000003a */
[C---:B------:R-:W-:Y:S01]  /*3cd0*/  FFMA R35, R16.reuse, R35, R48 ;  /* 0x0000002310237223 */ /* 0x040fe20000000030 */
[C---:B------:R-:W-:Y:S01]  /*3ce0*/  FFMA R34, R16.reuse, R34, R5 ;  /* 0x0000002210227223 */ /* 0x040fe20000000005 */
[----:B------:R-:W-:Y:S01]  /*3cf0*/  FFMA R30, R16, R29, R30 ;  /* 0x0000001d101e7223 */ /* 0x000fe2000000001e */
[----:B--2---:R-:W-:Y:S01]  /*3d00*/  FFMA R48, R26, R38, R47 ;  /* 0x000000261a307223 */ /* 0x004fe2000000002f */
[----:B------:R-:W-:Y:S01]  /*3d10*/  FFMA R57, R38, R27, R21 ;  /* 0x0000001b26397223 */ /* 0x000fe20000000015 */
[----:B------:R-:W-:Y:S01]  /*3d20*/  FFMA R47, R26, R7, R37 ;  /* 0x000000071a2f7223 */ /* 0x000fe20000000025 */
[C---:B------:R-:W-:Y:S01]  /*3d30*/  FFMA R59, R7.reuse, R27, R36 ;  /* 0x0000001b073b7223 */ /* 0x040fe20000000024 */
[----:B----4-:R-:W-:Y:S01]  /*3d40*/  FFMA R16, R22, R7, R51 ;  /* 0x0000000716107223 */ /* 0x010fe20000000033 */
[----:B------:R-:W-:-:S02]  /*3d50*/  FFMA R21, R7, R23, R58 ;  /* 0x0000001707157223 */ /* 0x000fc4000000003a */
[----:B------:R-:W2:Y:S01]  /*3d60*/  LDS.128 R4, [R46+0xd0] ;  /* 0x0000d0002e047984 */ /* 0x000ea20000000c00 */
[----:B------:R-:W-:Y:S01]  /*3d70*/  FFMA R61, R38, R23, R32 ;  /* 0x00000017263d7223 */ /* 0x000fe20000000020 */
[----:B------:R-:W-:Y:S01]  /*3d80*/  FFMA R32, R26, R17, R55 ;  /* 0x000000111a207223 */ /* 0x000fe20000000037 */
[C---:B------:R-:W-:Y:S01]  /*3d90*/  FFMA R51, R17.reuse, R27, R34 ;  /* 0x0000001b11337223 */ /* 0x040fe20000000022 */
[C---:B------:R-:W-:Y:S01]  /*3da0*/  FFMA R35, R22.reuse, R17, R35 ;  /* 0x0000001116237223 */ /* 0x040fe20000000023 */
[----:B------:R-:W-:Y:S01]  /*3db0*/  FFMA R52, R22, R38, R31 ;  /* 0x0000002616347223 */ /* 0x000fe2000000001f */
[----:B------:R-:W-:Y:S01]  /*3dc0*/  FFMA R17, R17, R23, R30 ;  /* 0x0000001711117223 */ /* 0x000fe2000000001e */
[C---:B---3--:R-:W-:Y:S02]  /*3dd0*/  FFMA R37, R8.reuse, R27, R28 ;  /* 0x0000001b08257223 */ /* 0x048fe4000000001c */
[----:B------:R-:W3:Y:S01]  /*3de0*/  LDS.128 R28, [R45+0xa50] ;  /* 0x000a50002d1c7984 */ /* 0x000ee20000000c00 */
[C---:B------:R-:W-:Y:S01]  /*3df0*/  FFMA R26, R8.reuse, R26, R49 ;  /* 0x0000001a081a7223 */ /* 0x040fe20000000031 */
[C---:B------:R-:W-:Y:S01]  /*3e00*/  FFMA R34, R8.reuse, R22, R53 ;  /* 0x0000001608227223 */ /* 0x040fe20000000035 */
[----:B------:R-:W-:Y:S01]  /*3e10*/  FFMA R49, R8, R23, R50 ;  /* 0x0000001708317223 */ /* 0x000fe20000000032 */
[C---:B0-----:R-:W-:Y:S01]  /*3e20*/  FFMA R22, R12.reuse, R39, R57 ;  /* 0x000000270c167223 */ /* 0x041fe20000000039 */
[C---:B------:R-:W-:Y:S01]  /*3e30*/  FFMA R23, R39.reuse, R13, R52 ;  /* 0x0000000d27177223 */ /* 0x040fe20000000034 */
[----:B------:R-:W-:Y:S01]  /*3e40*/  FFMA R8, R39, R14, R61 ;  /* 0x0000000e27087223 */ /* 0x000fe2000000003d */
[----:B------:R-:W-:Y:S01]  /*3e50*/  FFMA R53, R12, R9, R37 ;  /* 0x000000090c357223 */ /* 0x000fe20000000025 */
[----:B-1----:R-:W-:-:S02]  /*3e60*/  FFMA R27, R33, R39, R48 ;  /* 0x00000027211b7223 */ /* 0x002fc40000000030 */
[----:B------:R-:W0:Y:S01]  /*3e70*/  LDS.128 R36, [R46+0x50] ;  /* 0x000050002e247984 */ /* 0x000e220000000c00 */
[----:B------:R-:W-:Y:S01]  /*3e80*/  FFMA R55, R33, R9, R26 ;  /* 0x0000000921377223 */ /* 0x000fe2000000001a */
[CC--:B------:R-:W-:Y:S01]  /*3e90*/  FFMA R15, R9.reuse, R13.reuse, R34 ;  /* 0x0000000d090f7223 */ /* 0x0c0fe20000000022 */
[----:B------:R-:W-:Y:S01]  /*3ea0*/  FFMA R48, R9, R14, R49 ;  /* 0x0000000e09307223 */ /* 0x000fe20000000031 */
[-C--:B------:R-:W-:Y:S01]  /*3eb0*/  FFMA R9, R33, R18.reuse, R32 ;  /* 0x0000001221097223 */ /* 0x080fe20000000020 */
[----:B------:R-:W-:Y:S01]  /*3ec0*/  FFMA R26, R12, R18, R51 ;  /* 0x000000120c1a7223 */ /* 0x000fe20000000033 */
[C---:B------:R-:W-:Y:S01]  /*3ed0*/  FFMA R49, R18.reuse, R13, R35 ;  /* 0x0000000d12317223 */ /* 0x040fe20000000023 */
[----:B------:R-:W-:Y:S01]  /*3ee0*/  FFMA R18, R18, R14, R17 ;  /* 0x0000000e12127223 */ /* 0x000fe20000000011 */
[C---:B--2---:R-:W-:Y:S01]  /*3ef0*/  FFMA R17, R4.reuse, R33, R47 ;  /* 0x0000002104117223 */ /* 0x044fe2000000002f */
[C---:B------:R-:W-:Y:S01]  /*3f00*/  FFMA R12, R4.reuse, R12, R59 ;  /* 0x0000000c040c7223 */ /* 0x040fe2000000003b */
[----:B------:R-:W1:Y:S01]  /*3f10*/  LDS.128 R32, [R45+0xad0] ;  /* 0x000ad0002d207984 */ /* 0x000e620000000c00 */
[C---:B------:R-:W-:Y:S01]  /*3f20*/  FFMA R13, R4.reuse, R13, R16 ;  /* 0x0000000d040d7223 */ /* 0x040fe20000000010 */
[----:B------:R-:W-:-:S02]  /*3f30*/  FFMA R56, R4, R14, R21 ;  /* 0x0000000e04387223 */ /* 0x000fc40000000015 */
[----:B------:R-:W2:Y:S01]  /*3f40*/  LDS R47, [R45+0xae0] ;  /* 0x000ae0002d2f7984 */ /* 0x000ea20000000800 */
[----:B---3--:R-:W-:Y:S01]  /*3f50*/  FFMA R54, R28, R5, R17 ;  /* 0x000000051c367223 */ /* 0x008fe20000000011 */
[CC--:B------:R-:W-:Y:S01]  /*3f60*/  FFMA R17, R5.reuse, R29.reuse, R12 ;  /* 0x0000001d05117223 */ /* 0x0c0fe2000000000c */
[CC--:B------:R-:W-:Y:S01]  /*3f70*/  FFMA R16, R5.reuse, R30.reuse, R13 ;  /* 0x0000001e05107223 */ /* 0x0c0fe2000000000d */
[----:B------:R-:W-:Y:S02]  /*3f80*/  FFMA R52, R10, R30, R15 ;  /* 0x0000001e0a347223 */ /* 0x000fe4000000000f */
[----:B------:R-:W3:Y:S01]  /*3f90*/  LDS.128 R12, [R46+0x1e0] ;  /* 0x0001e0002e0c7984 */ /* 0x000ee20000000c00 */
[----:B------:R-:W-:Y:S01]  /*3fa0*/  FFMA R4, R28, R10, R55 ;  /* 0x0000000a1c047223 */ /* 0x000fe20000000037 */
[C---:B------:R-:W-:Y:S01]  /*3fb0*/  FFMA R50, R10.reuse, R29, R53 ;  /* 0x0000001d0a327223 */ /* 0x040fe20000000035 */
[-C--:B------:R-:W-:Y:S01]  /*3fc0*/  FFMA R56, R5, R31.reuse, R56 ;  /* 0x0000001f05387223 */ /* 0x080fe20000000038 */
[----:B------:R-:W-:Y:S01]  /*3fd0*/  FFMA R10, R10, R31, R48 ;  /* 0x0000001f0a0a7223 */ /* 0x000fe20000000030 */
[----:B------:R-:W-:Y:S01]  /*3fe0*/  FFMA R9, R28, R19, R9 ;  /* 0x000000131c097223 */ /* 0x000fe20000000009 */
[C---:B------:R-:W-:Y:S01]  /*3ff0*/  FFMA R5, R19.reuse, R29, R26 ;  /* 0x0000001d13057223 */ /* 0x040fe2000000001a */
[C---:B------:R-:W-:Y:S01]  /*4000*/  FFMA R48, R19.reuse, R30, R49 ;  /* 0x0000001e13307223 */ /* 0x040fe20000000031 */
[----:B------:R-:W-:Y:S01]  /*4010*/  FFMA R58, R19, R31, R18 ;  /* 0x0000001f133a7223 */ /* 0x000fe20000000012 */
[C---:B0-----:R-:W-:Y:S01]  /*4020*/  FFMA R28, R36.reuse, R28, R27 ;  /* 0x0000001c241c7223 */ /* 0x041fe2000000001b */
[C---:B------:R-:W-:Y:S01]  /*4030*/  FFMA R18, R36.reuse, R29, R22 ;  /* 0x0000001d24127223 */ /* 0x040fe20000000016 */
[C---:B------:R-:W-:Y:S01]  /*4040*/  FFMA R30, R36.reuse, R30, R23 ;  /* 0x0000001e241e7223 */ /* 0x040fe20000000017 */
[----:B------:R-:W0:Y:S04]  /*4050*/  LDS.64 R26, [R45+0xb58] ;  /* 0x000b58002d1a7984 */ /* 0x000e280000000a00 */
[----:B------:R-:W4:Y:S01]  /*4060*/  LDS.64 R22, [R45+0xb60] ;  /* 0x000b60002d167984 */ /* 0x000f220000000a00 */
[----:B------:R-:W-:Y:S01]  /*4070*/  FFMA R8, R36, R31, R8 ;  /* 0x0000001f24087223 */ /* 0x000fe20000000008 */
[CC--:B-1----:R-:W-:Y:S01]  /*4080*/  FFMA R29, R37.reuse, R35.reuse, R30 ;  /* 0x00000023251d7223 */ /* 0x0c2fe2000000001e */
[-C--:B------:R-:W-:Y:S01]  /*4090*/  FFMA R21, R37, R34.reuse, R18 ;  /* 0x0000002225157223 */ /* 0x080fe20000000012 */
[C---:B------:R-:W-:Y:S01]  /*40a0*/  FFMA R30, R6.reuse, R34, R17 ;  /* 0x00000022061e7223 */ /* 0x040fe20000000011 */
[----:B------:R-:W-:-:S02]  /*40b0*/  FFMA R53, R6, R35, R16 ;  /* 0x0000002306357223 */ /* 0x000fc40000000010 */
[----:B------:R-:W1:Y:S01]  /*40c0*/  LDS.128 R16, [R46+0x160] ;  /* 0x000160002e107984 */ /* 0x000e620000000c00 */
[-C--:B------:R-:W-:Y:S01]  /*40d0*/  FFMA R31, R33, R37.reuse, R28 ;  /* 0x00000025211f7223 */ /* 0x080fe2000000001c */
[----:B--2---:R-:W-:Y:S01]  /*40e0*/  FFMA R28, R47, R37, R8 ;  /* 0x000000252f1c7223 */ /* 0x004fe20000000008 */
[----:B------:R-:W-:Y:S01]  /*40f0*/  FFMA R51, R33, R11, R4 ;  /* 0x0000000b21337223 */ /* 0x000fe20000000004 */
[C---:B------:R-:W-:Y:S01]  /*4100*/  FFMA R50, R11.reuse, R34, R50 ;  /* 0x000000220b327223 */ /* 0x040fe20000000032 */
[----:B------:R-:W-:Y:S01]  /*4110*/  FFMA R37, R11, R35, R52 ;  /* 0x000000230b257223 */ /* 0x000fe20000000034 */
[----:B------:R-:W-:Y:S01]  /*4120*/  FFMA R32, R47, R11, R10 ;  /* 0x0000000b2f207223 */ /* 0x000fe2000000000a */
[C---:B---3--:R-:W-:Y:S01]  /*4130*/  FFMA R55, R12.reuse, R33, R9 ;  /* 0x000000210c377223 */ /* 0x048fe20000000009 */
[-C--:B------:R-:W-:Y:S01]  /*4140*/  FFMA R49, R33, R6.reuse, R54 ;  /* 0x0000000621317223 */ /* 0x080fe20000000036 */
[----:B------:R-:W2:Y:S04]  /*4150*/  LDS.128 R8, [R45+0xbe0] ;  /* 0x000be0002d087984 */ /* 0x000ea80000000c00 */
[----:B------:R-:W3:Y:S01]  /*4160*/  LDS R33, [R45+0xbdc] ;  /* 0x000bdc002d217984 */ /* 0x000ee20000000800 */
[----:B------:R-:W-:Y:S01]  /*4170*/  FFMA R56, R47, R6, R56 ;  /* 0x000000062f387223 */ /* 0x000fe20000000038 */
[C---:B------:R-:W-:Y:S01]  /*4180*/  FFMA R58, R12.reuse, R47, R58 ;  /* 0x0000002f0c3a7223 */ /* 0x040fe2000000003a */
[C---:B------:R-:W-:Y:S01]  /*4190*/  FFMA R34, R12.reuse, R34, R5 ;  /* 0x000000220c227223 */ /* 0x040fe20000000005 */
[----:B------:R-:W-:Y:S01]  /*41a0*/  FFMA R35, R12, R35, R48 ;  /* 0x000000230c237223 */ /* 0x000fe20000000030 */
[----:B0-----:R-:W-:Y:S01]  /*41b0*/  FFMA R47, R38, R27, R21 ;  /* 0x0000001b262f7223 */ /* 0x001fe20000000015 */
[----:B------:R-:W-:Y:S01]  /*41c0*/  FFMA R49, R26, R7, R49 ;  /* 0x000000071a317223 */ /* 0x000fe20000000031 */
[C---:B------:R-:W-:Y:S01]  /*41d0*/  FFMA R57, R7.reuse, R27, R30 ;  /* 0x0000001b07397223 */ /* 0x040fe2000000001e */
[----:B----4-:R-:W-:Y:S01]  /*41e0*/  FFMA R12, R22, R7, R53 ;  /* 0x00000007160c7223 */ /* 0x010fe20000000035 */
[----:B------:R-:W-:-:S02]  /*41f0*/  FFMA R21, R7, R23, R56 ;  /* 0x0000001707157223 */ /* 0x000fc40000000038 */
[----:B------:R-:W0:Y:S01]  /*4200*/  LDS.128 R4, [R46+0xe0] ;  /* 0x0000e0002e047984 */ /* 0x000e220000000c00 */
[-C--:B------:R-:W-:Y:S01]  /*4210*/  FFMA R36, R26, R38.reuse, R31 ;  /* 0x000000261a247223 */ /* 0x080fe2000000001f */
[----:B------:R-:W-:Y:S01]  /*4220*/  FFMA R48, R22, R38, R29 ;  /* 0x0000002616307223 */ /* 0x000fe2000000001d */
[----:B------:R-:W-:Y:S02]  /*4230*/  FFMA R59, R38, R23, R28 ;  /* 0x00000017263b7223 */ /* 0x000fe4000000001c */
[----:B------:R-:W4:Y:S01]  /*4240*/  LDS.128 R28, [R45+0xc60] ;  /* 0x000c60002d1c7984 */ /* 0x000f220000000c00 */
[C---:B------:R-:W-:Y:S01]  /*4250*/  FFMA R53, R13.reuse, R27, R34 ;  /* 0x0000001b0d357223 */ /* 0x040fe20000000022 */
[-C--:B------:R-:W-:Y:S01]  /*4260*/  FFMA R52, R26, R13.reuse, R55 ;  /* 0x0000000d1a347223 */ /* 0x080fe20000000037 */
[----:B------:R-:W-:Y:S01]  /*4270*/  FFMA R35, R22, R13, R35 ;  /* 0x0000000d16237223 */ /* 0x000fe20000000023 */
[-C--:B------:R-:W-:Y:S01]  /*4280*/  FFMA R13, R13, R23.reuse, R58 ;  /* 0x000000170d0d7223 */ /* 0x080fe2000000003a */
[C---:B-1----:R-:W-:Y:S01]  /*4290*/  FFMA R34, R16.reuse, R22, R37 ;  /* 0x0000001610227223 */ /* 0x042fe20000000025 */
[C---:B------:R-:W-:Y:S01]  /*42a0*/  FFMA R37, R16.reuse, R23, R32 ;  /* 0x0000001710257223 */ /* 0x040fe20000000020 */
[C---:B------:R-:W-:Y:S01]  /*42b0*/  FFMA R26, R16.reuse, R26, R51 ;  /* 0x0000001a101a7223 */ /* 0x040fe20000000033 */
[----:B------:R-:W-:Y:S01]  /*42c0*/  FFMA R55, R16, R27, R50 ;  /* 0x0000001b10377223 */ /* 0x000fe20000000032 */
[C---:B--2---:R-:W-:Y:S01]  /*42d0*/  FFMA R23, R39.reuse, R9, R48 ;  /* 0x0000000927177223 */ /* 0x044fe20000000030 */
[CC--:B------:R-:W-:Y:S01]  /*42e0*/  FFMA R22, R8.reuse, R39.reuse, R47 ;  /* 0x0000002708167223 */ /* 0x0c0fe2000000002f */
[-C--:B------:R-:W-:Y:S01]  /*42f0*/  FFMA R16, R39, R10.reuse, R59 ;  /* 0x0000000a27107223 */ /* 0x080fe2000000003b */
[----:B------:R-:W-:Y:S01]  /*4300*/  FFMA R48, R17, R10, R37 ;  /* 0x0000000a11307223 */ /* 0x000fe20000000025 */
[C---:B---3--:R-:W-:Y:S01]  /*4310*/  FFMA R27, R33.reuse, R39, R36 ;  /* 0x00000027211b7223 */ /* 0x048fe20000000024 */
[CC--:B------:R-:W-:Y:S01]  /*4320*/  FFMA R55, R8.reuse, R17.reuse, R55 ;  /* 0x0000001108377223 */ /* 0x0c0fe20000000037 */
[----:B------:R-:W1:Y:S01]  /*4330*/  LDS.128 R36, [R46+0x60] ;  /* 0x000060002e247984 */ /* 0x000e620000000c00 */
[----:B------:R-:W-:Y:S01]  /*4340*/  FFMA R59, R33, R17, R26 ;  /* 0x00000011213b7223 */ /* 0x000fe2000000001a */
[-C--:B------:R-:W-:Y:S01]  /*4350*/  FFMA R11, R17, R9.reuse, R34 ;  /* 0x00000009110b7223 */ /* 0x080fe20000000022 */
[-C--:B------:R-:W-:Y:S01]  /*4360*/  FFMA R26, R8, R14.reuse, R53 ;  /* 0x0000000e081a7223 */ /* 0x080fe20000000035 */
[C---:B------:R-:W-:Y:S01]  /*4370*/  FFMA R51, R14.reuse, R9, R35 ;  /* 0x000000090e337223 */ /* 0x040fe20000000023 */
[----:B------:R-:W-:Y:S01]  /*4380*/  FFMA R17, R33, R14, R52 ;  /* 0x0000000e21117223 */ /* 0x000fe20000000034 */
[----:B------:R-:W-:Y:S01]  /*4390*/  FFMA R14, R14, R10, R13 ;  /* 0x0000000a0e0e7223 */ /* 0x000fe2000000000d */
[----:B------:R-:W2:Y:S01]  /*43a0*/  LDS R47, [R45+0xcf0] ;  /* 0x000cf0002d2f7984 */ /* 0x000ea20000000800 */
[C---:B0-----:R-:W-:Y:S01]  /*43b0*/  FFMA R49, R4.reuse, R33, R49 ;  /* 0x0000002104317223 */ /* 0x041fe20000000031 */
[C---:B------:R-:W-:Y:S01]  /*43c0*/  FFMA R8, R4.reuse, R8, R57 ;  /* 0x0000000804087223 */ /* 0x040fe20000000039 */
[C---:B------:R-:W-:Y:S01]  /*43d0*/  FFMA R9, R4.reuse, R9, R12 ;  /* 0x0000000904097223 */ /* 0x040fe2000000000c */
[----:B------:R-:W0:Y:S01]  /*43e0*/  LDS.128 R32, [R45+0xce0] ;  /* 0x000ce0002d207984 */ /* 0x000e220000000c00 */
[----:B------:R-:W-:Y:S01]  /*43f0*/  FFMA R56, R4, R10, R21 ;  /* 0x0000000a04387223 */ /* 0x000fe20000000015 */
[C---:B----4-:R-:W-:Y:S01]  /*4400*/  FFMA R13, R5.reuse, R29, R8 ;  /* 0x0000001d050d7223 */ /* 0x050fe20000000008 */
[-C--:B------:R-:W-:Y:S01]  /*4410*/  FFMA R12, R5, R30.reuse, R9 ;  /* 0x0000001e050c7223 */ /* 0x080fe20000000009 */
[----:B------:R-:W-:-:S02]  /*4420*/  FFMA R52, R18, R30, R11 ;  /* 0x0000001e12347223 */ /* 0x000fc4000000000b */
[----:B------:R-:W3:Y:S01]  /*4430*/  LDS.128 R8, [R46+0x1f0] ;  /* 0x0001f0002e087984 */ /* 0x000ee20000000c00 */
[----:B------:R-:W-:Y:S01]  /*4440*/  FFMA R4, R28, R18, R59 ;  /* 0x000000121c047223 */ /* 0x000fe2000000003b */
[C---:B------:R-:W-:Y:S01]  /*4450*/  FFMA R50, R18.reuse, R29, R55 ;  /* 0x0000001d12327223 */ /* 0x040fe20000000037 */
[-C--:B------:R-:W-:Y:S01]  /*4460*/  FFMA R48, R18, R31.reuse, R48 ;  /* 0x0000001f12307223 */ /* 0x080fe20000000030 */
[CC--:B------:R-:W-:Y:S01]  /*4470*/  FFMA R18, R15.reuse, R30.reuse, R51 ;  /* 0x0000001e0f127223 */ /* 0x0c0fe20000000033 */
[----:B------:R-:W-:Y:S01]  /*4480*/  FFMA R58, R15, R31, R14 ;  /* 0x0000001f0f3a7223 */ /* 0x000fe2000000000e */
[C---:B------:R-:W-:Y:S01]  /*4490*/  FFMA R54, R28.reuse, R5, R49 ;  /* 0x000000051c367223 */ /* 0x040fe20000000031 */
[----:B------:R-:W-:Y:S01]  /*44a0*/  FFMA R56, R5, R31, R56 ;  /* 0x0000001f05387223 */ /* 0x000fe20000000038 */
[----:B------:R-:W-:Y:S01]  /*44b0*/  FFMA R17, R28, R15, R17 ;  /* 0x0000000f1c117223 */ /* 0x000fe20000000011 */
[-C--:B------:R-:W-:Y:S01]  /*44c0*/  FFMA R5, R15, R29.reuse, R26 ;  /* 0x0000001d0f057223 */ /* 0x080fe2000000001a */
[C---:B-1----:R-:W-:Y:S01]  /*44d0*/  FFMA R14, R36.reuse, R29, R22 ;  /* 0x0000001d240e7223 */ /* 0x042fe20000000016 */
[C---:B------:R-:W-:Y:S01]  /*44e0*/  FFMA R30, R36.reuse, R30, R23 ;  /* 0x0000001e241e7223 */ /* 0x040fe20000000017 */
[C---:B------:R-:W-:Y:S01]  /*44f0*/  FFMA R28, R36.reuse, R28, R27 ;  /* 0x0000001c241c7223 */ /* 0x040fe2000000001b */
[----:B------:R-:W1:Y:S04]  /*4500*/  LDS.64 R22, [R45+0xd70] ;  /* 0x000d70002d167984 */ /* 0x000e680000000a00 */
[----:B------:R-:W4:Y:S01]  /*4510*/  LDS.64 R26, [R45+0xd68] ;  /* 0x000d68002d1a7984 */ /* 0x000f220000000a00 */
[----:B------:R-:W-:Y:S01]  /*4520*/  FFMA R16, R36, R31, R16 ;  /* 0x0000001f24107223 */ /* 0x000fe20000000010 */
[----:B--2---:R-:W-:Y:S01]  /*4530*/  FFMA R48, R47, R19, R48 ;  /* 0x000000132f307223 */ /* 0x004fe20000000030 */
[CC--:B0-----:R-:W-:Y:S01]  /*4540*/  FFMA R29, R37.reuse, R35.reuse, R30 ;  /* 0x00000023251d7223 */ /* 0x0c1fe2000000001e */
[-C--:B------:R-:W-:Y:S01]  /*4550*/  FFMA R21, R37, R34.reuse, R14 ;  /* 0x0000002225157223 */ /* 0x080fe2000000000e */
[C---:B------:R-:W-:Y:S01]  /*4560*/  FFMA R30, R6.reuse, R34, R13 ;  /* 0x00000022061e7223 */ /* 0x040fe2000000000d */
[----:B------:R-:W-:Y:S01]  /*4570*/  FFMA R53, R6, R35, R12 ;  /* 0x0000002306357223 */ /* 0x000fe2000000000c */
[-C--:B------:R-:W-:Y:S01]  /*4580*/  FFMA R31, R33, R37.reuse, R28 ;  /* 0x00000025211f7223 */ /* 0x080fe2000000001c */
[----:B------:R-:W0:Y:S01]  /*4590*/  LDS.128 R12, [R46+0x170] ;  /* 0x000170002e0c7984 */ /* 0x000e220000000c00 */
[----:B------:R-:W-:Y:S01]  /*45a0*/  FFMA R28, R47, R37, R16 ;  /* 0x000000252f1c7223 */ /* 0x000fe20000000010 */
[C---:B------:R-:W-:Y:S01]  /*45b0*/  FFMA R49, R33.reuse, R6, R54 ;  /* 0x0000000621317223 */ /* 0x040fe20000000036 */
[----:B------:R-:W-:Y:S01]  /*45c0*/  FFMA R51, R33, R19, R4 ;  /* 0x0000001321337223 */ /* 0x000fe20000000004 */
[C---:B------:R-:W-:Y:S01]  /*45d0*/  FFMA R37, R19.reuse, R35, R52 ;  /* 0x0000002313257223 */ /* 0x040fe20000000034 */
[-C--:B------:R-:W-:Y:S01]  /*45e0*/  FFMA R50, R19, R34.reuse, R50 ;  /* 0x0000002213327223 */ /* 0x080fe20000000032 */
[C---:B---3--:R-:W-:Y:S01]  /*45f0*/  FFMA R33, R8.reuse, R33, R17 ;  /* 0x0000002108217223 */ /* 0x048fe20000000011 */
[C---:B------:R-:W-:Y:S01]  /*4600*/  FFMA R35, R8.reuse, R35, R18 ;  /* 0x0000002308237223 */ /* 0x040fe20000000012 */
[C---:B------:R-:W-:Y:S01]  /*4610*/  FFMA R34, R8.reuse, R34, R5 ;  /* 0x0000002208227223 */ /* 0x040fe20000000005 */
[----:B------:R-:W-:Y:S01]  /*4620*/  FFMA R58, R8, R47, R58 ;  /* 0x0000002f083a7223 */ /* 0x000fe2000000003a */
[----:B------:R-:W2:Y:S04]  /*4630*/  LDS.128 R16, [R45+0xdf0] ;  /* 0x000df0002d107984 */ /* 0x000ea80000000c00 */
[----:B------:R-:W3:Y:S01]  /*4640*/  LDS R8, [R45+0xdec] ;  /* 0x000dec002d087984 */ /* 0x000ee20000000800 */
[----:B------:R-:W-:Y:S01]  /*4650*/  FFMA R56, R47, R6, R56 ;  /* 0x000000062f387223 */ /* 0x000fe20000000038 */
[----:B-1----:R-:W-:-:S03]  /*4660*/  FFMA R36, R22, R7, R53 ;  /* 0x0000000716247223 */ /* 0x002fc60000000035 */
[C---:B------:R-:W-:Y:S01]  /*4670*/  FFMA R53, R7.reuse, R23, R56 ;  /* 0x0000001707357223 */ /* 0x040fe20000000038 */
[C---:B----4-:R-:W-:Y:S01]  /*4680*/  FFMA R49, R26.reuse, R7, R49 ;  /* 0x000000071a317223 */ /* 0x050fe20000000031 */
[----:B------:R-:W-:Y:S02]  /*4690*/  FFMA R55, R7, R27, R30 ;  /* 0x0000001b07377223 */ /* 0x000fe4000000001e */
[----:B------:R-:W1:Y:S01]  /*46a0*/  LDS.128 R4, [R46+0xf0] ;  /* 0x0000f0002e047984 */ /* 0x000e620000000c00 */
[-C--:B------:R-:W-:Y:S01]  /*46b0*/  FFMA R47, R26, R38.reuse, R31 ;  /* 0x000000261a2f7223 */ /* 0x080fe2000000001f */
[----:B------:R-:W-:Y:S01]  /*46c0*/  FFMA R32, R22, R38, R29 ;  /* 0x0000002616207223 */ /* 0x000fe2000000001d */
[----:B------:R-:W-:Y:S02]  /*46d0*/  FFMA R57, R38, R23, R28 ;  /* 0x0000001726397223 */ /* 0x000fe4000000001c */
[----:B------:R-:W4:Y:S01]  /*46e0*/  LDS.128 R28, [R45+0xe70] ;  /* 0x000e70002d1c7984 */ /* 0x000f220000000c00 */
[C---:B------:R-:W-:Y:S01]  /*46f0*/  FFMA R59, R9.reuse, R27, R34 ;  /* 0x0000001b093b7223 */ /* 0x040fe20000000022 */
[----:B------:R-:W-:Y:S01]  /*4700*/  FFMA R35, R22, R9, R35 ;  /* 0x0000000916237223 */ /* 0x000fe20000000023 */
[----:B------:R-:W-:Y:S01]  /*4710*/  FFMA R21, R38, R27, R21 ;  /* 0x0000001b26157223 */ /* 0x000fe20000000015 */
[C---:B0-----:R-:W-:Y:S01]  /*4720*/  FFMA R34, R12.reuse, R26, R51 ;  /* 0x0000001a0c227223 */ /* 0x041fe20000000033 */
[----:B------:R-:W-:Y:S01]  /*4730*/  FFMA R22, R12, R22, R37 ;  /* 0x000000160c167223 */ /* 0x000fe20000000025 */
[----:B------:R-:W-:Y:S01]  /*4740*/  FFMA R33, R26, R9, R33 ;  /* 0x000000091a217223 */ /* 0x000fe20000000021 */
[C---:B------:R-:W-:Y:S01]  /*4750*/  FFMA R51, R12.reuse, R27, R50 ;  /* 0x0000001b0c337223 */ /* 0x040fe20000000032 */
[-C--:B------:R-:W-:Y:S01]  /*4760*/  FFMA R37, R12, R23.reuse, R48 ;  /* 0x000000170c257223 */ /* 0x080fe20000000030 */
[----:B------:R-:W-:Y:S01]  /*4770*/  FFMA R61, R9, R23, R58 ;  /* 0x00000017093d7223 */ /* 0x000fe2000000003a */
[C---:B--2---:R-:W-:Y:S01]  /*4780*/  FFMA R12, R16.reuse, R39, R21 ;  /* 0x00000027100c7223 */ /* 0x044fe20000000015 */
[----:B------:R-:W-:Y:S01]  /*4790*/  FFMA R23, R16, R13, R51 ;  /* 0x0000000d10177223 */ /* 0x000fe20000000033 */
[C---:B------:R-:W-:Y:S01]  /*47a0*/  FFMA R21, R13.reuse, R17, R22 ;  /* 0x000000110d157223 */ /* 0x040fe20000000016 */
[----:B------:R-:W-:Y:S01]  /*47b0*/  FFMA R48, R13, R18, R37 ;  /* 0x000000120d307223 */ /* 0x000fe20000000025 */
[C---:B---3--:R-:W-:Y:S01]  /*47c0*/  FFMA R27, R8.reuse, R13, R34 ;  /* 0x0000000d081b7223 */ /* 0x048fe20000000022 */
[-C--:B------:R-:W-:Y:S01]  /*47d0*/  FFMA R9, R39, R17.reuse, R32 ;  /* 0x0000001127097223 */ /* 0x080fe20000000020 */
[----:B------:R-:W-:Y:S01]  /*47e0*/  FFMA R13, R8, R10, R33 ;  /* 0x0000000a080d7223 */ /* 0x000fe20000000021 */
[----:B------:R-:W-:-:S02]  /*47f0*/  FFMA R51, R10, R17, R35 ;  /* 0x000000110a337223 */ /* 0x000fc40000000023 */
[----:B------:R-:W0:Y:S01]  /*4800*/  LDS.128 R32, [R46+0x70] ;  /* 0x000070002e207984 */ /* 0x000e220000000c00 */
[----:B------:R-:W-:Y:S01]  /*4810*/  FFMA R26, R39, R18, R57 ;  /* 0x00000012271a7223 */ /* 0x000fe20000000039 */
[----:B------:R-:W-:Y:S01]  /*4820*/  FFMA R47, R8, R39, R47 ;  /* 0x00000027082f7223 */ /* 0x000fe2000000002f */
[----:B------:R-:W-:Y:S01]  /*4830*/  FFMA R22, R16, R10, R59 ;  /* 0x0000000a10167223 */ /* 0x000fe2000000003b */
[----:B------:R-:W-:Y:S01]  /*4840*/  FFMA R10, R10, R18, R61 ;  /* 0x000000120a0a7223 */ /* 0x000fe2000000003d */
[C---:B-1----:R-:W-:Y:S01]  /*4850*/  FFMA R37, R4.reuse, R8, R49 ;  /* 0x0000000804257223 */ /* 0x042fe20000000031 */
[C---:B------:R-:W-:Y:S01]  /*4860*/  FFMA R39, R4.reuse, R17, R36 ;  /* 0x0000001104277223 */ /* 0x040fe20000000024 */
[C---:B------:R-:W-:Y:S01]  /*4870*/  FFMA R8, R4.reuse, R16, R55 ;  /* 0x0000001004087223 */ /* 0x040fe20000000037 */
[----:B------:R-:W-:Y:S01]  /*4880*/  FFMA R54, R4, R18, R53 ;  /* 0x0000001204367223 */ /* 0x000fe20000000035 */
[----:B------:R-:W-:Y:S01]  /*4890*/  LDS R49, [R45+0xf00] ;  /* 0x000f00002d317984 */ /* 0x000fe20000000800 */
[----:B----4-:R-:W-:Y:S01]  /*48a0*/  FFMA R52, R28, R5, R37 ;  /* 0x000000051c347223 */ /* 0x010fe20000000025 */
[----:B------:R-:W-:-:S02]  /*48b0*/  FFMA R50, R5, R30, R39 ;  /* 0x0000001e05327223 */ /* 0x000fc40000000027 */
[----:B------:R-:W1:Y:S01]  /*48c0*/  LDS.128 R16, [R45+0xef0] ;  /* 0x000ef0002d107984 */ /* 0x000e620000000c00 */
[----:B------:R-:W-:-:S03]  /*48d0*/  FFMA R53, R5, R29, R8 ;  /* 0x0000001d05357223 */ /* 0x000fc60000000008 */
[----:B------:R0:W2:Y:S01]  /*48e0*/  LDS.128 R36, [R46+0x200] ;  /* 0x000200002e247984 */ /* 0x0000a20000000c00 */
[----:B------:R-:W-:Y:S01]  /*48f0*/  FFMA R54, R5, R31, R54 ;  /* 0x0000001f05367223 */ /* 0x000fe20000000036 */
[C---:B------:R-:W-:Y:S01]  /*4900*/  FFMA R60, R14.reuse, R30, R21 ;  /* 0x0000001e0e3c7223 */ /* 0x040fe20000000015 */
[-C--:B------:R-:W-:Y:S01]  /*4910*/  FFMA R58, R14, R29.reuse, R23 ;  /* 0x0000001d0e3a7223 */ /* 0x080fe20000000017 */
[----:B------:R-:W3:Y:S01]  /*4920*/  LDS.64 R4, [R45+0xf78] ;  /* 0x000f78002d047984 */ /* 0x000ee20000000a00 */
[C---:B------:R-:W-:Y:S01]  /*4930*/  FFMA R21, R11.reuse, R29, R22 ;  /* 0x0000001d0b157223 */ /* 0x040fe20000000016 */
[----:B------:R-:W-:Y:S02]  /*4940*/  FFMA R56, R28, R14, R27 ;  /* 0x0000000e1c387223 */ /* 0x000fe4000000001b */
[----:B------:R-:W4:Y:S01]  /*4950*/  LDS.64 R22, [R45+0xf80] ;  /* 0x000f80002d167984 */ /* 0x000f220000000a00 */
[----:B------:R-:W-:Y:S01]  /*4960*/  FFMA R48, R14, R31, R48 ;  /* 0x0000001f0e307223 */ /* 0x000fe20000000030 */
[CC--:B------:R-:W-:Y:S01]  /*4970*/  FFMA R14, R11.reuse, R30.reuse, R51 ;  /* 0x0000001e0b0e7223 */ /* 0x0c0fe20000000033 */
[----:B------:R-:W-:Y:S01]  /*4980*/  FFMA R13, R28, R11, R13 ;  /* 0x0000000b1c0d7223 */ /* 0x000fe2000000000d */
[----:B------:R-:W-:Y:S01]  /*4990*/  FFMA R27, R11, R31, R10 ;  /* 0x0000001f0b1b7223 */ /* 0x000fe2000000000a */
[C---:B0-----:R-:W-:Y:S01]  /*49a0*/  FFMA R46, R32.reuse, R29, R12 ;  /* 0x0000001d202e7223 */ /* 0x041fe2000000000c */
[----:B------:R-:W-:Y:S01]  /*49b0*/  FFMA R30, R32, R30, R9 ;  /* 0x0000001e201e7223 */ /* 0x000fe20000000009 */
[----:B------:R-:W0:Y:S04]  /*49c0*/  LDS R12, [R45+0xffc] ;  /* 0x000ffc002d0c7984 */ /* 0x000e280000000800 */
[----:B------:R5:W0:Y:S01]  /*49d0*/  LDS.128 R8, [R45+0x1000] ;  /* 0x001000002d087984 */ /* 0x000a220000000c00 */
[----:B------:R-:W-:-:S04]  /*49e0*/  UISETP.LT.AND UP0, UPT, UR6, 0x1, UPT ;  /* 0x000000010600788c */ /* 0x000fc8000bf01270 */
[----:B------:R-:W-:Y:S01]  /*49f0*/  USEL UR4, UR6, 0x1, !UP0 ;  /* 0x0000000106047887 */ /* 0x000fe2000c000000 */
[C---:B------:R-:W-:Y:S01]  /*4a00*/  FFMA R28, R32.reuse, R28, R47 ;  /* 0x0000001c201c7223 */ /* 0x040fe2000000002f */
[----:B------:R-:W-:-:S04]  /*4a10*/  FFMA R26, R32, R31, R26 ;  /* 0x0000001f201a7223 */ /* 0x000fc8000000001a */
[----:B------:R-:W-:Y:S01]  /*4a20*/  ISETP.NE.AND P0, PT, R41, UR4, PT ;  /* 0x0000000429007c0c */ /* 0x000fe2000bf05270 */
[----:B-1----:R-:W-:Y:S01]  /*4a30*/  FFMA R29, R17, R33, R28 ;  /* 0x00000021111d7223 */ /* 0x002fe2000000001c */
[CC--:B------:R-:W-:Y:S01]  /*4a40*/  FFMA R31, R33.reuse, R18.reuse, R46 ;  /* 0x00000012211f7223 */ /* 0x0c0fe2000000002e */
[----:B------:R-:W-:Y:S01]  /*4a50*/  FFMA R47, R33, R19, R30 ;  /* 0x00000013212f7223 */ /* 0x000fe2000000001e */
[----:B------:R-:W-:Y:S01]  /*4a60*/  FFMA R33, R49, R33, R26 ;  /* 0x0000002131217223 */ /* 0x000fe2000000001a */
[----:B------:R-:W-:Y:S01]  /*4a70*/  FFMA R16, R6, R18, R53 ;  /* 0x0000001206107223 */ /* 0x000fe20000000035 */
[C---:B------:R-:W-:Y:S01]  /*4a80*/  FFMA R52, R17.reuse, R6, R52 ;  /* 0x0000000611347223 */ /* 0x040fe20000000034 */
[----:B------:R-:W-:Y:S01]  /*4a90*/  FFMA R53, R17, R15, R56 ;  /* 0x0000000f11357223 */ /* 0x000fe20000000038 */
[C---:B------:R-:W-:Y:S01]  /*4aa0*/  FFMA R51, R15.reuse, R18, R58 ;  /* 0x000000120f337223 */ /* 0x040fe2000000003a */
[----:B--2---:R-:W-:Y:S01]  /*4ab0*/  FFMA R26, R36, R17, R13 ;  /* 0x00000011241a7223 */ /* 0x004fe2000000000d */
[-C--:B------:R-:W-:Y:S01]  /*4ac0*/  FFMA R50, R6, R19.reuse, R50 ;  /* 0x0000001306327223 */ /* 0x080fe20000000032 */
[----:B-----5:R-:W-:Y:S01]  /*4ad0*/  FFMA R45, R15, R19, R60 ;  /* 0x000000130f2d7223 */ /* 0x020fe2000000003c */
[C---:B------:R-:W-:Y:S01]  /*4ae0*/  FFMA R54, R49.reuse, R6, R54 ;  /* 0x0000000631367223 */ /* 0x040fe20000000036 */
[----:B------:R-:W-:Y:S01]  /*4af0*/  FFMA R15, R49, R15, R48 ;  /* 0x0000000f310f7223 */ /* 0x000fe20000000030 */
[C---:B------:R-:W-:Y:S01]  /*4b00*/  FFMA R18, R36.reuse, R18, R21 ;  /* 0x0000001224127223 */ /* 0x040fe20000000015 */
[C---:B------:R-:W-:Y:S01]  /*4b10*/  FFMA R14, R36.reuse, R19, R14 ;  /* 0x00000013240e7223 */ /* 0x040fe2000000000e */
[----:B------:R-:W-:Y:S01]  /*4b20*/  FFMA R36, R36, R49, R27 ;  /* 0x0000003124247223 */ /* 0x000fe2000000001b */
[C---:B---3--:R-:W-:Y:S01]  /*4b30*/  FFMA R29, R4.reuse, R34, R29 ;  /* 0x00000022041d7223 */ /* 0x048fe2000000001d */
[C---:B------:R-:W-:Y:S01]  /*4b40*/  FFMA R17, R4.reuse, R7, R52 ;  /* 0x0000000704117223 */ /* 0x040fe20000000034 */
[C---:B------:R-:W-:Y:S01]  /*4b50*/  FFMA R6, R4.reuse, R24, R53 ;  /* 0x0000001804067223 */ /* 0x040fe20000000035 */
[----:B------:R-:W-:Y:S01]  /*4b60*/  FFMA R19, R4, R37, R26 ;  /* 0x0000002504137223 */ /* 0x000fe2000000001a */
[-C--:B------:R-:W-:Y:S01]  /*4b70*/  FFMA R13, R24, R5.reuse, R51 ;  /* 0x00000005180d7223 */ /* 0x080fe20000000033 */
[-C--:B------:R-:W-:Y:S01]  /*4b80*/  FFMA R21, R34, R5.reuse, R31 ;  /* 0x0000000522157223 */ /* 0x080fe2000000001f */
[----:B------:R-:W-:Y:S01]  /*4b90*/  FFMA R53, R7, R5, R16 ;  /* 0x0000000507357223 */ /* 0x000fe20000000010 */
[C---:B----4-:R-:W-:Y:S01]  /*4ba0*/  FFMA R4, R22.reuse, R34, R47 ;  /* 0x0000002216047223 */ /* 0x050fe2000000002f */
[----:B------:R-:W-:Y:S01]  /*4bb0*/  FFMA R51, R22, R7, R50 ;  /* 0x0000000716337223 */ /* 0x000fe20000000032 */
[----:B------:R-:W-:Y:S01]  /*4bc0*/  FFMA R5, R37, R5, R18 ;  /* 0x0000000525057223 */ /* 0x000fe20000000012 */
[-C--:B------:R-:W-:Y:S01]  /*4bd0*/  FFMA R33, R34, R23.reuse, R33 ;  /* 0x0000001722217223 */ /* 0x080fe20000000021 */
[-C--:B------:R-:W-:Y:S01]  /*4be0*/  FFMA R7, R7, R23.reuse, R54 ;  /* 0x0000001707077223 */ /* 0x080fe20000000036 */
[----:B------:R-:W-:Y:S01]  /*4bf0*/  FFMA R15, R24, R23, R15 ;  /* 0x00000017180f7223 */ /* 0x000fe2000000000f */
[C---:B------:R-:W-:Y:S01]  /*4c00*/  FFMA R47, R22.reuse, R37, R14 ;  /* 0x00000025162f7223 */ /* 0x040fe2000000000e */
[----:B------:R-:W-:Y:S01]  /*4c10*/  FFMA R16, R22, R24, R45 ;  /* 0x0000001816107223 */ /* 0x000fe2000000002d */
[----:B------:R-:W-:Y:S01]  /*4c20*/  FFMA R23, R37, R23, R36 ;  /* 0x0000001725177223 */ /* 0x000fe20000000024 */
[C---:B0-----:R-:W-:Y:S01]  /*4c30*/  FFMA R31, R12.reuse, R35, R29 ;  /* 0x000000230c1f7223 */ /* 0x041fe2000000001d */
[-C--:B------:R-:W-:Y:S01]  /*4c40*/  FFMA R36, R12, R38.reuse, R19 ;  /* 0x000000260c247223 */ /* 0x080fe20000000013 */
[----:B------:R-:W-:Y:S01]  /*4c50*/  FFMA R52, R8, R38, R5 ;  /* 0x0000002608347223 */ /* 0x000fe20000000005 */
[----:B------:R-:W-:Y:S01]  /*4c60*/  FFMA R47, R38, R9, R47 ;  /* 0x00000009262f7223 */ /* 0x000fe2000000002f */
[C---:B------:R-:W-:Y:S01]  /*4c70*/  FFMA R28, R12.reuse, R20, R17 ;  /* 0x000000140c1c7223 */ /* 0x040fe20000000011 */
[----:B------:R-:W-:Y:S01]  /*4c80*/  FFMA R37, R12, R25, R6 ;  /* 0x000000190c257223 */ /* 0x000fe20000000006 */
[C---:B------:R-:W-:Y:S01]  /*4c90*/  FFMA R30, R8.reuse, R35, R21 ;  /* 0x00000023081e7223 */ /* 0x040fe20000000015 */
[CC--:B------:R-:W-:Y:S01]  /*4ca0*/  FFMA R29, R35.reuse, R9.reuse, R4 ;  /* 0x00000009231d7223 */ /* 0x0c0fe20000000004 */
[----:B------:R-:W-:Y:S01]  /*4cb0*/  FFMA R54, R35, R10, R33 ;  /* 0x0000000a23367223 */ /* 0x000fe20000000021 */
[----:B------:R-:W-:Y:S01]  /*4cc0*/  FFMA R53, R8, R20, R53 ;  /* 0x0000001408357223 */ /* 0x000fe20000000035 */
[C---:B------:R-:W-:Y:S01]  /*4cd0*/  FFMA R51, R20.reuse, R9, R51 ;  /* 0x0000000914337223 */ /* 0x040fe20000000033 */
[-C--:B------:R-:W-:Y:S01]  /*4ce0*/  FFMA R49, R20, R10.reuse, R7 ;  /* 0x0000000a14317223 */ /* 0x080fe20000000007 */
[----:B------:R-:W-:Y:S01]  /*4cf0*/  FFMA R50, R8, R25, R13 ;  /* 0x0000001908327223 */ /* 0x000fe2000000000d */
[C---:B------:R-:W-:Y:S01]  /*4d00*/  FFMA R39, R25.reuse, R9, R16 ;  /* 0x0000000919277223 */ /* 0x040fe20000000010 */
[-C--:B------:R-:W-:Y:S01]  /*4d10*/  FFMA R48, R25, R10.reuse, R15 ;  /* 0x0000000a19307223 */ /* 0x080fe2000000000f */
[----:B------:R-:W-:Y:S01]  /*4d20*/  FFMA R38, R38, R10, R23 ;  /* 0x0000000a26267223 */ /* 0x000fe20000000017 */
[----:B------:R-:W-:Y:S06]  /*4d30*/  BAR.SYNC.DEFER_BLOCKING 0x0 ;  /* 0x0000000000007b1d */ /* 0x000fec0000010000 */
[----:B------:R-:W-:Y:S05]  /*4d40*/  @P0 BRA `(.L_x_2) ;  /* 0xffffffbc00480947 */ /* 0x000fea000383ffff */
.L_x_1:
[----:B------:R-:W0:Y:S01]  /*4d50*/  S2R R45, SR_TID.Y ;  /* 0x00000000002d7919 */ /* 0x000e220000002200 */
[----:B------:R-:W-:Y:S01]  /*4d60*/  ULEA.HI UR4, UR6, UR6, URZ, 0x1 ;  /* 0x0000000606047291 */ /* 0x000fe2000f8f08ff */
[----:B------:R-:W-:Y:S01]  /*4d70*/  IADD3 R42, PT, PT, R42, 0x4200, RZ ;  /* 0x000042002a2a7810 */ /* 0x000fe20007ffe0ff */
[----:B------:R-:W1:Y:S02]  /*4d80*/  S2R R41, SR_TID.X ;  /* 0x0000000000297919 */ /* 0x000e640000002100 */
[----:B------:R-:W-:Y:S01]  /*4d90*/  ULOP3.LUT UR4, UR4, 0xfffffffe, URZ, 0xc0, !UPT ;  /* 0xfffffffe04047892 */ /* 0x000fe2000f8ec0ff */
[----:B------:R-:W-:-:S03]  /*4da0*/  LEA R42, R3, R42, 0x18 ;  /* 0x0000002a032a7211 */ /* 0x000fc600078ec0ff */
[----:B------:R-:W-:-:S06]  /*4db0*/  UIADD3 UR4, UPT, UPT, UR6, -UR4, URZ ;  /* 0x8000000406047290 */ /* 0x000fcc000fffe0ff */
[----:B------:R-:W-:-:S05]  /*4dc0*/  MOV R4, UR4 ;  /* 0x0000000400047c02 */ /* 0x000fca0008000f00 */
[C---:B------:R-:W-:Y:S02]  /*4dd0*/  IMAD R44, R4.reuse, 0x1080, R44 ;  /* 0x00001080042c7824 */ /* 0x040fe400078e022c */
[----:B------:R-:W-:Y:S02]  /*4de0*/  IMAD R4, R4, 0x1080, R43 ;  /* 0x0000108004047824 */ /* 0x000fe400078e022b */
[----:B0-----:R-:W-:-:S03]  /*4df0*/  IMAD R44, R45, 0x210, R44 ;  /* 0x000002102d2c7824 */ /* 0x001fc600078e022c */
[----:B-1----:R-:W-:Y:S02]  /*4e00*/  LEA R43, R41, R4, 0x4 ;  /* 0x00000004292b7211 */ /* 0x002fe400078e20ff */
[----:B------:R-:W-:Y:S04]  /*4e10*/  LDS.128 R32, [R44+0x80] ;  /* 0x000080002c207984 */ /* 0x000fe80000000c00 */
[----:B------:R-:W-:Y:S04]  /*4e20*/  LDS.128 R4, [R44] ;  /* 0x000000002c047984 */ /* 0x000fe80000000c00 */
[----:B------:R-:W0:Y:S04]  /*4e30*/  LDS.128 R12, [R43] ;  /* 0x000000002b0c7984 */ /* 0x000e280000000c00 */
[----:B------:R-:W1:Y:S04]  /*4e40*/  LDS.128 R24, [R44+0x100] ;  /* 0x000100002c187984 */ /* 0x000e680000000c00 */
[----:B------:R-:W2:Y:S04]  /*4e50*/  LDS.128 R20, [R44+0x180] ;  /* 0x000180002c147984 */ /* 0x000ea80000000c00 */
[----:B------:R-:W3:Y:S04]  /*4e60*/  LDS.128 R16, [R43+0x80] ;  /* 0x000080002b107984 */ /* 0x000ee80000000c00 */
[----:B------:R-:W4:Y:S04]  /*4e70*/  LDS R46, [R43+0x90] ;  /* 0x000090002b2e7984 */ /* 0x000f280000000800 */
[----:B------:R-:W5:Y:S04]  /*4e80*/  LDS.128 R8, [R44+0x190] ;  /* 0x000190002c087984 */ /* 0x000f680000000c00 */
[----:B------:R-:W-:Y:S01]  /*4e90*/  LDS R3, [R43+0xf00] ;  /* 0x000f00002b037984 */ /* 0x000fe20000000800 */
[C---:B0-----:R-:W-:Y:S01]  /*4ea0*/  FFMA R58, R4.reuse, R14, R29 ;  /* 0x0000000e043a7223 */ /* 0x041fe2000000001d */
[CC--:B------:R-:W-:Y:S01]  /*4eb0*/  FFMA R56, R4.reuse, R12.reuse, R31 ;  /* 0x0000000c04387223 */ /* 0x0c0fe2000000001f */
[C---:B------:R-:W-:Y:S01]  /*4ec0*/  FFMA R30, R4.reuse, R13, R30 ;  /* 0x0000000d041e7223 */ /* 0x040fe2000000001e */
[----:B------:R-:W-:Y:S01]  /*4ed0*/  FFMA R29, R4, R15, R54 ;  /* 0x0000000f041d7223 */ /* 0x000fe20000000036 */
[C---:B------:R-:W-:Y:S01]  /*4ee0*/  FFMA R53, R33.reuse, R13, R53 ;  /* 0x0000000d21357223 */ /* 0x040fe20000000035 */
[C---:B------:R-:W-:Y:S01]  /*4ef0*/  FFMA R28, R33.reuse, R12, R28 ;  /* 0x0000000c211c7223 */ /* 0x040fe2000000001c */
[----:B------:R-:W-:Y:S01]  /*4f00*/  FFMA R32, R33, R14, R51 ;  /* 0x0000000e21207223 */ /* 0x000fe20000000033 */
[C---:B-1----:R-:W-:Y:S01]  /*4f10*/  FFMA R31, R26.reuse, R15, R48 ;  /* 0x0000000f1a1f7223 */ /* 0x042fe20000000030 */
[C---:B------:R-:W-:Y:S01]  /*4f20*/  FFMA R54, R26.reuse, R12, R37 ;  /* 0x0000000c1a367223 */ /* 0x040fe20000000025 */
[C---:B------:R-:W-:Y:S01]  /*4f30*/  FFMA R50, R26.reuse, R13, R50 ;  /* 0x0000000d1a327223 */ /* 0x040fe20000000032 */
[----:B------:R-:W-:Y:S01]  /*4f40*/  FFMA R60, R26, R14, R39 ;  /* 0x0000000e1a3c7223 */ /* 0x000fe20000000027 */
[----:B--2---:R-:W-:Y:S01]  /*4f50*/  FFMA R51, R23, R12, R36 ;  /* 0x0000000c17337223 */ /* 0x004fe20000000024 */
[----:B------:R-:W-:Y:S01]  /*4f60*/  FFMA R33, R33, R15, R49 ;  /* 0x0000000f21217223 */ /* 0x000fe20000000031 */
[----:B------:R-:W-:Y:S01]  /*4f70*/  FFMA R13, R23, R13, R52 ;  /* 0x0000000d170d7223 */ /* 0x000fe20000000034 */
[----:B---3--:R-:W-:Y:S01]  /*4f80*/  FFMA R25, R17, R5, R56 ;  /* 0x0000000511197223 */ /* 0x008fe20000000038 */
[CC--:B------:R-:W-:Y:S01]  /*4f90*/  FFMA R37, R5.reuse, R18.reuse, R30 ;  /* 0x0000001205257223 */ /* 0x0c0fe2000000001e */
[----:B------:R-:W-:Y:S01]  /*4fa0*/  FFMA R39, R5, R19, R58 ;  /* 0x0000001305277223 */ /* 0x000fe2000000003a */
[----:B----4-:R-:W-:Y:S01]  /*4fb0*/  FFMA R26, R46, R5, R29 ;  /* 0x000000052e1a7223 */ /* 0x010fe2000000001d */
[C---:B------:R-:W-:Y:S01]  /*4fc0*/  FFMA R36, R34.reuse, R18, R53 ;  /* 0x0000001222247223 */ /* 0x040fe20000000035 */
[C---:B------:R-:W-:Y:S01]  /*4fd0*/  FFMA R47, R23.reuse, R14, R47 ;  /* 0x0000000e172f7223 */ /* 0x040fe2000000002f */
[----:B------:R-:W-:Y:S01]  /*4fe0*/  FFMA R49, R23, R15, R38 ;  /* 0x0000000f17317223 */ /* 0x000fe20000000026 */
[----:B------:R-:W0:Y:S01]  /*4ff0*/  LDS.64 R4, [R43+0x108] ;  /* 0x000108002b047984 */ /* 0x000e220000000a00 */
[----:B------:R-:W-:Y:S01]  /*5000*/  FFMA R53, R34, R19, R32 ;  /* 0x0000001322357223 */ /* 0x000fe20000000020 */
[CC--:B------:R-:W-:Y:S01]  /*5010*/  FFMA R55, R17.reuse, R34.reuse, R28 ;  /* 0x0000002211377223 */ /* 0x0c0fe2000000001c */
[CC--:B------:R-:W-:Y:S01]  /*5020*/  FFMA R32, R46.reuse, R27.reuse, R31 ;  /* 0x0000001b2e207223 */ /* 0x0c0fe2000000001f */
[----:B------:R-:W1:Y:S01]  /*5030*/  LDS.64 R22, [R43+0x110] ;  /* 0x000110002b167984 */ /* 0x000e620000000a00 */
[----:B------:R-:W-:Y:S01]  /*5040*/  FFMA R34, R46, R34, R33 ;  /* 0x000000222e227223 */ /* 0x000fe20000000021 */
[CC--:B-----5:R-:W-:Y:S01]  /*5050*/  FFMA R38, R8.reuse, R18.reuse, R13 ;  /* 0x0000001208267223 */ /* 0x0e0fe2000000000d */
[----:B------:R-:W-:Y:S01]  /*5060*/  FFMA R33, R17, R27, R54 ;  /* 0x0000001b11217223 */ /* 0x000fe20000000036 */
[----:B------:R-:W2:Y:S01]  /*5070*/  LDS.128 R28, [R44+0x110] ;  /* 0x000110002c1c7984 */ /* 0x000ea20000000c00 */
[C---:B------:R-:W-:Y:S01]  /*5080*/  FFMA R50, R27.reuse, R18, R50 ;  /* 0x000000121b327223 */ /* 0x040fe20000000032 */
[----:B------:R-:W-:Y:S01]  /*5090*/  FFMA R57, R27, R19, R60 ;  /* 0x000000131b397223 */ /* 0x000fe2000000003c */
[C---:B------:R-:W-:Y:S01]  /*50a0*/  FFMA R51, R8.reuse, R17, R51 ;  /* 0x0000001108337223 */ /* 0x040fe20000000033 */
[----:B------:R-:W3:Y:S01]  /*50b0*/  LDS.128 R12, [R43+0x190] ;  /* 0x000190002b0c7984 */ /* 0x000ee20000000c00 */
[C---:B------:R-:W-:Y:S01]  /*50c0*/  FFMA R47, R8.reuse, R19, R47 ;  /* 0x00000013082f7223 */ /* 0x040fe2000000002f */
[----:B------:R-:W-:-:S02]  /*50d0*/  FFMA R52, R8, R46, R49 ;  /* 0x0000002e08347223 */ /* 0x000fc40000000031 */
[----:B------:R-:W4:Y:S04]  /*50e0*/  LDS R27, [R43+0x18c] ;  /* 0x00018c002b1b7984 */ /* 0x000f280000000800 */
[----:B------:R-:W5:Y:S01]  /*50f0*/  LDS.128 R16, [R44+0x90] ;  /* 0x000090002c107984 */ /* 0x000f620000000c00 */
[-C--:B0-----:R-:W-:Y:S01]  /*5100*/  FFMA R46, R4, R6.reuse, R25 ;  /* 0x00000006042e7223 */ /* 0x081fe20000000019 */
[----:B------:R-:W-:Y:S01]  /*5110*/  FFMA R59, R6, R5, R37 ;  /* 0x00000005063b7223 */ /* 0x000fe20000000025 */
[----:B------:R-:W-:Y:S01]  /*5120*/  FFMA R55, R4, R35, R55 ;  /* 0x0000002304377223 */ /* 0x000fe20000000037 */
[C---:B------:R-:W-:Y:S01]  /*5130*/  FFMA R25, R35.reuse, R5, R36 ;  /* 0x0000000523197223 */ /* 0x040fe20000000024 */
[----:B-1----:R-:W-:Y:S01]  /*5140*/  FFMA R48, R22, R6, R39 ;  /* 0x0000000616307223 */ /* 0x002fe20000000027 */
[----:B------:R-:W-:Y:S01]  /*5150*/  FFMA R61, R6, R23, R26 ;  /* 0x00000017063d7223 */ /* 0x000fe2000000001a */
[----:B------:R-:W-:Y:S01]  /*5160*/  FFMA R8, R22, R35, R53 ;  /* 0x0000002316087223 */ /* 0x000fe20000000035 */
[----:B------:R-:W-:Y:S01]  /*5170*/  FFMA R49, R35, R23, R34 ;  /* 0x0000001723317223 */ /* 0x000fe20000000022 */
[----:B------:R-:W-:Y:S01]  /*5180*/  FFMA R6, R4, R9, R51 ;  /* 0x0000000904067223 */ /* 0x000fe20000000033 */
[C---:B------:R-:W-:Y:S01]  /*5190*/  FFMA R35, R9.reuse, R5, R38 ;  /* 0x0000000509237223 */ /* 0x040fe20000000026 */
[----:B------:R-:W-:Y:S01]  /*51a0*/  FFMA R47, R22, R9, R47 ;  /* 0x00000009162f7223 */ /* 0x000fe2000000002f */
[C---:B--2---:R-:W-:Y:S01]  /*51b0*/  FFMA R53, R28.reuse, R5, R50 ;  /* 0x000000051c357223 */ /* 0x044fe20000000032 */
[C---:B------:R-:W-:Y:S01]  /*51c0*/  FFMA R4, R28.reuse, R4, R33 ;  /* 0x000000041c047223 */ /* 0x040fe20000000021 */
[C---:B------:R-:W-:Y:S01]  /*51d0*/  FFMA R22, R28.reuse, R22, R57 ;  /* 0x000000161c167223 */ /* 0x040fe20000000039 */
[-C--:B------:R-:W-:Y:S01]  /*51e0*/  FFMA R5, R28, R23.reuse, R32 ;  /* 0x000000171c057223 */ /* 0x080fe20000000020 */
[----:B---3--:R-:W-:Y:S01]  /*51f0*/  FFMA R15, R9, R23, R52 ;  /* 0x00000017090f7223 */ /* 0x008fe20000000034 */
[C---:B----4-:R-:W-:Y:S01]  /*5200*/  FFMA R9, R27.reuse, R7, R46 ;  /* 0x000000071b097223 */ /* 0x050fe2000000002e */
[-C--:B------:R-:W-:Y:S01]  /*5210*/  FFMA R57, R27, R29.reuse, R4 ;  /* 0x0000001d1b397223 */ /* 0x080fe20000000004 */
[C---:B------:R-:W-:Y:S01]  /*5220*/  FFMA R53, R12.reuse, R29, R53 ;  /* 0x0000001d0c357223 */ /* 0x040fe20000000035 */
[C---:B------:R-:W-:Y:S01]  /*5230*/  FFMA R51, R29.reuse, R13, R22 ;  /* 0x0000000d1d337223 */ /* 0x040fe20000000016 */
[-C--:B------:R-:W-:Y:S01]  /*5240*/  FFMA R46, R29, R14.reuse, R5 ;  /* 0x0000000e1d2e7223 */ /* 0x080fe20000000005 */
[----:B------:R-:W0:Y:S01]  /*5250*/  LDS.128 R36, [R43+0x210] ;  /* 0x000210002b247984 */ /* 0x000e220000000c00 */
[C---:B------:R-:W-:Y:S01]  /*5260*/  FFMA R26, R12.reuse, R7, R59 ;  /* 0x000000070c1a7223 */ /* 0x040fe2000000003b */
[C---:B------:R-:W-:Y:S01]  /*5270*/  FFMA R23, R7.reuse, R13, R48 ;  /* 0x0000000d07177223 */ /* 0x040fe20000000030 */
[----:B------:R-:W-:Y:S01]  /*5280*/  FFMA R28, R7, R14, R61 ;  /* 0x0000000e071c7223 */ /* 0x000fe2000000003d */
[-C--:B------:R-:W-:Y:S01]  /*5290*/  FFMA R29, R27, R10.reuse, R6 ;  /* 0x0000000a1b1d7223 */ /* 0x080fe20000000006 */
[----:B------:R-:W-:Y:S01]  /*52a0*/  FFMA R48, R12, R10, R35 ;  /* 0x0000000a0c307223 */ /* 0x000fe20000000023 */
[----:B------:R-:W1:Y:S01]  /*52b0*/  LDS.128 R4, [R44+0x10] ;  /* 0x000010002c047984 */ /* 0x000e620000000c00 */
[----:B-----5:R-:W-:Y:S01]  /*52c0*/  FFMA R55, R16, R27, R55 ;  /* 0x0000001b10377223 */ /* 0x020fe20000000037 */
[-C--:B------:R-:W-:Y:S01]  /*52d0*/  FFMA R47, R10, R13.reuse, R47 ;  /* 0x0000000d0a2f7223 */ /* 0x080fe2000000002f */
[C---:B------:R-:W-:Y:S01]  /*52e0*/  FFMA R50, R16.reuse, R12, R25 ;  /* 0x0000000c10327223 */ /* 0x040fe20000000019 */
[----:B------:R-:W2:Y:S01]  /*52f0*/  LDS.128 R32, [R43+0x290] ;  /* 0x000290002b207984 */ /* 0x000ea20000000c00 */
[----:B------:R-:W-:Y:S01]  /*5300*/  FFMA R27, R16, R13, R8 ;  /* 0x0000000d101b7223 */ /* 0x000fe20000000008 */
[-C--:B------:R-:W-:Y:S01]  /*5310*/  FFMA R10, R10, R14.reuse, R15 ;  /* 0x0000000e0a0a7223 */ /* 0x080fe2000000000f */
[----:B------:R-:W-:Y:S01]  /*5320*/  FFMA R16, R16, R14, R49 ;  /* 0x0000000e10107223 */ /* 0x000fe20000000031 */
[----:B------:R-:W3:Y:S04]  /*5330*/  LDS R22, [R43+0x2a0] ;  /* 0x0002a0002b167984 */ /* 0x000ee80000000800 */
[----:B------:R-:W4:Y:S01]  /*5340*/  LDS.128 R12, [R44+0x1a0] ;  /* 0x0001a0002c0c7984 */ /* 0x000f220000000c00 */
[C---:B0-----:R-:W-:Y:S01]  /*5350*/  FFMA R8, R36.reuse, R17, R55 ;  /* 0x0000001124087223 */ /* 0x041fe20000000037 */
[C---:B------:R-:W-:Y:S01]  /*5360*/  FFMA R52, R36.reuse, R30, R57 ;  /* 0x0000001e24347223 */ /* 0x040fe20000000039 */
[----:B------:R-:W-:Y:S01]  /*5370*/  FFMA R29, R36, R11, R29 ;  /* 0x0000000b241d7223 */ /* 0x000fe2000000001d */
[CC--:B------:R-:W-:Y:S01]  /*5380*/  FFMA R25, R17.reuse, R37.reuse, R50 ;  /* 0x0000002511197223 */ /* 0x0c0fe20000000032 */
[-C--:B------:R-:W-:Y:S01]  /*5390*/  FFMA R50, R17, R38.reuse, R27 ;  /* 0x0000002611327223 */ /* 0x080fe2000000001b */
[----:B------:R-:W-:Y:S01]  /*53a0*/  FFMA R56, R30, R38, R51 ;  /* 0x000000261e387223 */ /* 0x000fe20000000033 */
[C---:B-1----:R-:W-:Y:S01]  /*53b0*/  FFMA R36, R4.reuse, R36, R9 ;  /* 0x0000002404247223 */ /* 0x042fe20000000009 */
[-C--:B------:R-:W-:Y:S01]  /*53c0*/  FFMA R47, R11, R38.reuse, R47 ;  /* 0x000000260b2f7223 */ /* 0x080fe2000000002f */
[C---:B------:R-:W-:Y:S01]  /*53d0*/  FFMA R26, R4.reuse, R37, R26 ;  /* 0x00000025041a7223 */ /* 0x040fe2000000001a */
[C---:B------:R-:W-:Y:S01]  /*53e0*/  FFMA R38, R4.reuse, R38, R23 ;  /* 0x0000002604267223 */ /* 0x040fe20000000017 */
[-C--:B------:R-:W-:Y:S01]  /*53f0*/  FFMA R9, R4, R39.reuse, R28 ;  /* 0x0000002704097223 */ /* 0x080fe2000000001c */
[-C--:B------:R-:W-:Y:S01]  /*5400*/  FFMA R27, R17, R39.reuse, R16 ;  /* 0x00000027111b7223 */ /* 0x080fe20000000010 */
[CC--:B------:R-:W-:Y:S01]  /*5410*/  FFMA R51, R30.reuse, R39.reuse, R46 ;  /* 0x000000271e337223 */ /* 0x0c0fe2000000002e */
[----:B------:R-:W-:Y:S01]  /*5420*/  FFMA R49, R11, R39, R10 ;  /* 0x000000270b317223 */ /* 0x000fe2000000000a */
[----:B------:R-:W-:Y:S01]  /*5430*/  FFMA R54, R30, R37, R53 ;  /* 0x000000251e367223 */ /* 0x000fe20000000035 */
[----:B--2---:R-:W-:Y:S01]  /*5440*/  FFMA R39, R33, R5, R36 ;  /* 0x0000000521277223 */ /* 0x004fe20000000024 */
[----:B------:R-:W-:Y:S01]  /*5450*/  FFMA R53, R11, R37, R48 ;  /* 0x000000250b357223 */ /* 0x000fe20000000030 */
[CC--:B------:R-:W-:Y:S01]  /*5460*/  FFMA R36, R18.reuse, R34.reuse, R25 ;  /* 0x0000002212247223 */ /* 0x0c0fe20000000019 */
[C---:B------:R-:W-:Y:S01]  /*5470*/  FFMA R37, R5.reuse, R34, R26 ;  /* 0x0000002205257223 */ /* 0x040fe2000000001a */
[-C--:B------:R-:W-:Y:S01]  /*5480*/  FFMA R23, R5, R35.reuse, R38 ;  /* 0x0000002305177223 */ /* 0x080fe20000000026 */
[CC--:B------:R-:W-:Y:S01]  /*5490*/  FFMA R55, R33.reuse, R18.reuse, R8 ;  /* 0x0000001221377223 */ /* 0x0c0fe20000000008 */
[----:B------:R-:W-:Y:S01]  /*54a0*/  FFMA R25, R18, R35, R50 ;  /* 0x0000002312197223 */ /* 0x000fe20000000032 */
[C---:B---3--:R-:W-:Y:S01]  /*54b0*/  FFMA R26, R22.reuse, R5, R9 ;  /* 0x00000005161a7223 */ /* 0x048fe20000000009 */
[----:B------:R-:W0:Y:S01]  /*54c0*/  LDS.64 R16, [R43+0x320] ;  /* 0x000320002b107984 */ /* 0x000e220000000a00 */
[C---:B------:R-:W-:Y:S01]  /*54d0*/  FFMA R18, R22.reuse, R18, R27 ;  /* 0x0000001216127223 */ /* 0x040fe2000000001b */
[-C--:B------:R-:W-:Y:S01]  /*54e0*/  FFMA R38, R22, R31.reuse, R51 ;  /* 0x0000001f16267223 */ /* 0x080fe20000000033 */
[----:B------:R-:W-:Y:S01]  /*54f0*/  FFMA R27, R33, R31, R52 ;  /* 0x0000001f211b7223 */ /* 0x000fe20000000034 */
[----:B------:R-:W1:Y:S01]  /*5500*/  LDS.64 R4, [R43+0x318] ;  /* 0x000318002b047984 */ /* 0x000e620000000a00 */
[CC--:B------:R-:W-:Y:S01]  /*5510*/  FFMA R54, R31.reuse, R34.reuse, R54 ;  /* 0x000000221f367223 */ /* 0x0c0fe20000000036 */
[----:B------:R-:W-:Y:S01]  /*5520*/  FFMA R57, R31, R35, R56 ;  /* 0x000000231f397223 */ /* 0x000fe20000000038 */
[C---:B----4-:R-:W-:Y:S01]  /*5530*/  FFMA R51, R12.reuse, R33, R29 ;  /* 0x000000210c337223 */ /* 0x050fe2000000001d */
[----:B------:R-:W2:Y:S01]  /*5540*/  LDS.128 R8, [R43+0x3a0] ;  /* 0x0003a0002b087984 */ /* 0x000ea20000000c00 */
[C---:B------:R-:W-:Y:S01]  /*5550*/  FFMA R48, R12.reuse, R34, R53 ;  /* 0x000000220c307223 */ /* 0x040fe20000000035 */
[C---:B------:R-:W-:Y:S01]  /*5560*/  FFMA R53, R12.reuse, R35, R47 ;  /* 0x000000230c357223 */ /* 0x040fe2000000002f */
[----:B------:R-:W-:Y:S01]  /*5570*/  FFMA R50, R12, R22, R49 ;  /* 0x000000160c327223 */ /* 0x000fe20000000031 */
[----:B------:R-:W3:Y:S04]  /*5580*/  LDS.128 R28, [R44+0x120] ;  /* 0x000120002c1c7984 */ /* 0x000ee80000000c00 */
[----:B------:R-:W4:Y:S04]  /*5590*/  LDS R46, [R43+0x39c] ;  /* 0x00039c002b2e7984 */ /* 0x000f280000000800 */
[----:B------:R-:W5:Y:S01]  /*55a0*/  LDS.128 R32, [R44+0xa0] ;  /* 0x0000a0002c207984 */ /* 0x000f620000000c00 */
[CC--:B0-----:R-:W-:Y:S01]  /*55b0*/  FFMA R22, R16.reuse, R6.reuse, R23 ;  /* 0x0000000610167223 */ /* 0x0c1fe20000000017 */
[----:B------:R-:W-:Y:S01]  /*55c0*/  FFMA R12, R16, R19, R25 ;  /* 0x00000013100c7223 */ /* 0x000fe20000000019 */
[-C--:B------:R-:W-:Y:S01]  /*55d0*/  FFMA R59, R6, R17.reuse, R26 ;  /* 0x00000011063b7223 */ /* 0x080fe2000000001a */
[C---:B------:R-:W-:Y:S01]  /*55e0*/  FFMA R25, R19.reuse, R17, R18 ;  /* 0x0000001113197223 */ /* 0x040fe20000000012 */
[----:B-1----:R-:W-:Y:S01]  /*55f0*/  FFMA R55, R4, R19, R55 ;  /* 0x0000001304377223 */ /* 0x002fe20000000037 */
[----:B------:R-:W-:Y:S01]  /*5600*/  FFMA R23, R19, R5, R36 ;  /* 0x0000000513177223 */ /* 0x000fe20000000024 */
[----:B------:R-:W-:Y:S01]  /*5610*/  FFMA R53, R16, R13, R53 ;  /* 0x0000000d10357223 */ /* 0x000fe20000000035 */
[C---:B------:R-:W-:Y:S01]  /*5620*/  FFMA R19, R13.reuse, R5, R48 ;  /* 0x000000050d137223 */ /* 0x040fe20000000030 */
[----:B--2---:R-:W-:Y:S01]  /*5630*/  FFMA R11, R13, R17, R50 ;  /* 0x000000110d0b7223 */ /* 0x004fe20000000032 */
[----:B------:R-:W-:Y:S01]  /*5640*/  FFMA R47, R4, R6, R39 ;  /* 0x00000006042f7223 */ /* 0x000fe20000000027 */
[----:B------:R-:W-:Y:S01]  /*5650*/  FFMA R49, R6, R5, R37 ;  /* 0x0000000506317223 */ /* 0x000fe20000000025 */
[----:B------:R-:W-:Y:S01]  /*5660*/  FFMA R50, R8, R14, R19 ;  /* 0x0000000e08327223 */ /* 0x000fe20000000013 */
[C---:B---3--:R-:W-:Y:S01]  /*5670*/  FFMA R27, R28.reuse, R4, R27 ;  /* 0x000000041c1b7223 */ /* 0x048fe2000000001b */
[C---:B------:R-:W-:Y:S01]  /*5680*/  FFMA R16, R28.reuse, R16, R57 ;  /* 0x000000101c107223 */ /* 0x040fe20000000039 */
[C---:B------:R-:W-:Y:S01]  /*5690*/  FFMA R17, R28.reuse, R17, R38 ;  /* 0x000000111c117223 */ /* 0x040fe20000000026 */
[----:B------:R-:W-:Y:S01]  /*56a0*/  FFMA R5, R28, R5, R54 ;  /* 0x000000051c057223 */ /* 0x000fe20000000036 */
[----:B------:R-:W0:Y:S01]  /*56b0*/  LDS.128 R36, [R43+0x420] ;  /* 0x000420002b247984 */ /* 0x000e220000000c00 */
[----:B----4-:R-:W-:Y:S01]  /*56c0*/  FFMA R57, R46, R29, R27 ;  /* 0x0000001d2e397223 */ /* 0x010fe2000000001b */
[C---:B------:R-:W-:Y:S01]  /*56d0*/  FFMA R27, R29.reuse, R9, R16 ;  /* 0x000000091d1b7223 */ /* 0x040fe20000000010 */
[-C--:B------:R-:W-:Y:S01]  /*56e0*/  FFMA R48, R29, R10.reuse, R17 ;  /* 0x0000000a1d307223 */ /* 0x080fe20000000011 */
[----:B------:R-:W-:Y:S01]  /*56f0*/  FFMA R51, R4, R13, R51 ;  /* 0x0000000d04337223 */ /* 0x000fe20000000033 */
[----:B------:R-:W1:Y:S01]  /*5700*/  LDS.128 R16, [R44+0x20] ;  /* 0x000020002c107984 */ /* 0x000e620000000c00 */
[----:B------:R-:W-:Y:S01]  /*5710*/  FFMA R28, R8, R7, R49 ;  /* 0x00000007081c7223 */ /* 0x000fe20000000031 */
[C---:B------:R-:W-:Y:S01]  /*5720*/  FFMA R13, R7.reuse, R9, R22 ;  /* 0x00000009070d7223 */ /* 0x040fe20000000016 */
[----:B------:R-:W-:Y:S01]  /*5730*/  FFMA R47, R46, R7, R47 ;  /* 0x000000072e2f7223 */ /* 0x000fe2000000002f */
[----:B------:R-:W-:Y:S01]  /*5740*/  FFMA R22, R7, R10, R59 ;  /* 0x0000000a07167223 */ /* 0x000fe2000000003b */
[----:B------:R-:W-:Y:S01]  /*5750*/  FFMA R49, R8, R29, R5 ;  /* 0x0000001d08317223 */ /* 0x000fe20000000005 */
[----:B------:R-:W-:Y:S01]  /*5760*/  LDS R26, [R43+0x4b0] ;  /* 0x0004b0002b1a7984 */ /* 0x000fe20000000800 */
[----:B------:R-:W-:Y:S01]  /*5770*/  FFMA R51, R46, R14, R51 ;  /* 0x0000000e2e337223 */ /* 0x000fe20000000033 */
[----:B-----5:R-:W-:Y:S01]  /*5780*/  FFMA R55, R32, R46, R55 ;  /* 0x0000002e20377223 */ /* 0x020fe20000000037 */
[-C--:B------:R-:W-:Y:S01]  /*5790*/  FFMA R53, R14, R9.reuse, R53 ;  /* 0x000000090e357223 */ /* 0x080fe20000000035 */
[----:B------:R-:W2:Y:S01]  /*57a0*/  LDS.128 R4, [R43+0x4a0] ;  /* 0x0004a0002b047984 */ /* 0x000ea20000000c00 */
[----:B------:R-:W-:Y:S01]  /*57b0*/  FFMA R46, R32, R8, R23 ;  /* 0x00000008202e7223 */ /* 0x000fe20000000017 */
[-C--:B------:R-:W-:Y:S01]  /*57c0*/  FFMA R14, R14, R10.reuse, R11 ;  /* 0x0000000a0e0e7223 */ /* 0x080fe2000000000b */
[C---:B------:R-:W-:Y:S01]  /*57d0*/  FFMA R23, R32.reuse, R9, R12 ;  /* 0x0000000920177223 */ /* 0x040fe2000000000c */
[----:B------:R-:W-:-:S02]  /*57e0*/  FFMA R52, R32, R10, R25 ;  /* 0x0000000a20347223 */ /* 0x000fc40000000019 */
[----:B------:R-:W3:Y:S01]  /*57f0*/  LDS.128 R8, [R44+0x1b0] ;  /* 0x0001b0002c087984 */ /* 0x000ee20000000c00 */
[C---:B0-----:R-:W-:Y:S01]  /*5800*/  FFMA R25, R33.reuse, R37, R46 ;  /* 0x0000002521197223 */ /* 0x041fe2000000002e */
[C---:B------:R-:W-:Y:S01]  /*5810*/  FFMA R32, R36.reuse, R33, R55 ;  /* 0x0000002124207223 */ /* 0x040fe20000000037 */
[----:B------:R-:W-:Y:S01]  /*5820*/  FFMA R12, R33, R38, R23 ;  /* 0x00000026210c7223 */ /* 0x000fe20000000017 */
[----:B------:R-:W-:Y:S01]  /*5830*/  FFMA R46, R36, R30, R57 ;  /* 0x0000001e242e7223 */ /* 0x000fe20000000039 */
[-C--:B------:R-:W-:Y:S01]  /*5840*/  FFMA R54, R30, R38.reuse, R27 ;  /* 0x000000261e367223 */ /* 0x080fe2000000001b */
[----:B------:R-:W-:Y:S01]  /*5850*/  FFMA R51, R36, R15, R51 ;  /* 0x0000000f24337223 */ /* 0x000fe20000000033 */
[----:B------:R-:W-:Y:S01]  /*5860*/  FFMA R53, R15, R38, R53 ;  /* 0x000000260f357223 */ /* 0x000fe20000000035 */
[C---:B-1----:R-:W-:Y:S01]  /*5870*/  FFMA R36, R16.reuse, R36, R47 ;  /* 0x0000002410247223 */ /* 0x042fe2000000002f */
[C---:B------:R-:W-:Y:S01]  /*5880*/  FFMA R38, R16.reuse, R38, R13 ;  /* 0x0000002610267223 */ /* 0x040fe2000000000d */
[C---:B------:R-:W-:Y:S01]  /*5890*/  FFMA R28, R16.reuse, R37, R28 ;  /* 0x00000025101c7223 */ /* 0x040fe2000000001c */
[-C--:B------:R-:W-:Y:S01]  /*58a0*/  FFMA R13, R16, R39.reuse, R22 ;  /* 0x00000027100d7223 */ /* 0x080fe20000000016 */
[----:B------:R-:W-:Y:S01]  /*58b0*/  FFMA R33, R33, R39, R52 ;  /* 0x0000002721217223 */ /* 0x000fe20000000034 */
[C---:B------:R-:W-:Y:S01]  /*58c0*/  FFMA R52, R30.reuse, R37, R49 ;  /* 0x000000251e347223 */ /* 0x040fe20000000031 */
[----:B------:R-:W-:Y:S01]  /*58d0*/  FFMA R29, R30, R39, R48 ;  /* 0x000000271e1d7223 */ /* 0x000fe20000000030 */
[C---:B------:R-:W-:Y:S01]  /*58e0*/  FFMA R49, R15.reuse, R37, R50 ;  /* 0x000000250f317223 */ /* 0x040fe20000000032 */
[----:B------:R-:W-:Y:S01]  /*58f0*/  FFMA R27, R15, R39, R14 ;  /* 0x000000270f1b7223 */ /* 0x000fe2000000000e */
[C---:B--2---:R-:W-:Y:S01]  /*5900*/  FFMA R47, R5.reuse, R17, R36 ;  /* 0x00000011052f7223 */ /* 0x044fe20000000024 */
[----:B------:R-:W-:Y:S01]  /*5910*/  FFMA R55, R5, R34, R32 ;  /* 0x0000002205377223 */ /* 0x000fe20000000020 */
[CC--:B------:R-:W-:Y:S01]  /*5920*/  FFMA R39, R17.reuse, R6.reuse, R28 ;  /* 0x0000000611277223 */ /* 0x0c0fe2000000001c */
[----:B------:R-:W-:Y:S01]  /*5930*/  FFMA R37, R17, R7, R38 ;  /* 0x0000000711257223 */ /* 0x000fe20000000026 */
[----:B------:R-:W-:Y:S01]  /*5940*/  FFMA R36, R26, R17, R13 ;  /* 0x000000111a247223 */ /* 0x000fe2000000000d */
[----:B------:R-:W0:Y:S01]  /*5950*/  LDS.64 R22, [R43+0x530] ;  /* 0x000530002b167984 */ /* 0x000e220000000a00 */
[C---:B------:R-:W-:Y:S01]  /*5960*/  FFMA R32, R34.reuse, R6, R25 ;  /* 0x0000000622207223 */ /* 0x040fe20000000019 */
[----:B------:R-:W-:Y:S01]  /*5970*/  FFMA R25, R34, R7, R12 ;  /* 0x0000000722197223 */ /* 0x000fe2000000000c */
[C---:B------:R-:W-:Y:S01]  /*5980*/  FFMA R34, R26.reuse, R34, R33 ;  /* 0x000000221a227223 */ /* 0x040fe20000000021 */
[----:B------:R-:W1:Y:S01]  /*5990*/  LDS.64 R16, [R43+0x528] ;  /* 0x000528002b107984 */ /* 0x000e620000000a00 */
[----:B------:R-:W-:Y:S01]  /*59a0*/  FFMA R33, R5, R31, R46 ;  /* 0x0000001f05217223 */ /* 0x000fe2000000002e */
[CC--:B------:R-:W-:Y:S01]  /*59b0*/  FFMA R52, R31.reuse, R6.reuse, R52 ;  /* 0x000000061f347223 */ /* 0x0c0fe20000000034 */
[----:B------:R-:W-:Y:S01]  /*59c0*/  FFMA R57, R31, R7, R54 ;  /* 0x000000071f397223 */ /* 0x000fe20000000036 */
[----:B------:R-:W2:Y:S01]  /*59d0*/  LDS.128 R12, [R44+0x130] ;  /* 0x000130002c0c7984 */ /* 0x000ea20000000c00 */
[----:B------:R-:W-:Y:S01]  /*59e0*/  FFMA R38, R26, R31, R29 ;  /* 0x0000001f1a267223 */ /* 0x000fe2000000001d */
[C---:B---3--:R-:W-:Y:S01]  /*59f0*/  FFMA R51, R8.reuse, R5, R51 ;  /* 0x0000000508337223 */ /* 0x048fe20000000033 */
[C---:B------:R-:W-:Y:S01]  /*5a00*/  FFMA R48, R8.reuse, R6, R49 ;  /* 0x0000000608307223 */ /* 0x040fe20000000031 */
[----:B------:R-:W3:Y:S01]  /*5a10*/  LDS.128 R28, [R43+0x5b0] ;  /* 0x0005b0002b1c7984 */ /* 0x000ee20000000c00 */
[C---:B------:R-:W-:Y:S01]  /*5a20*/  FFMA R53, R8.reuse, R7, R53 ;  /* 0x0000000708357223 */ /* 0x040fe20000000035 */
[----:B------:R-:W-:-:S02]  /*5a30*/  FFMA R50, R8, R26, R27 ;  /* 0x0000001a08327223 */ /* 0x000fc4000000001b */
[----:B------:R-:W4:Y:S04]  /*5a40*/  LDS R46, [R43+0x5ac] ;  /* 0x0005ac002b2e7984 */ /* 0x000f280000000800 */
[----:B------:R-:W5:Y:S01]  /*5a50*/  LDS.128 R4, [R44+0xb0] ;  /* 0x0000b0002c047984 */ /* 0x000f620000000c00 */
[C---:B0-----:R-:W-:Y:S01]  /*5a60*/  FFMA R8, R22.reuse, R35, R25 ;  /* 0x0000002316087223 */ /* 0x041fe20000000019 */
[CC--:B------:R-:W-:Y:S01]  /*5a70*/  FFMA R25, R35.reuse, R23.reuse, R34 ;  /* 0x0000001723197223 */ /* 0x0c0fe20000000022 */
[-C--:B------:R-:W-:Y:S01]  /*5a80*/  FFMA R26, R22, R18.reuse, R37 ;  /* 0x00000012161a7223 */ /* 0x080fe20000000025 */
[----:B------:R-:W-:Y:S01]  /*5a90*/  FFMA R59, R18, R23, R36 ;  /* 0x00000017123b7223 */ /* 0x000fe20000000024 */
[C---:B-1----:R-:W-:Y:S01]  /*5aa0*/  FFMA R55, R16.reuse, R35, R55 ;  /* 0x0000002310377223 */ /* 0x042fe20000000037 */
[-C--:B------:R-:W-:Y:S01]  /*5ab0*/  FFMA R27, R35, R17.reuse, R32 ;  /* 0x00000011231b7223 */ /* 0x080fe20000000020 */
[CC--:B------:R-:W-:Y:S01]  /*5ac0*/  FFMA R35, R9.reuse, R17.reuse, R48 ;  /* 0x0000001109237223 */ /* 0x0c0fe20000000030 */
[----:B------:R-:W-:Y:S01]  /*5ad0*/  FFMA R47, R16, R18, R47 ;  /* 0x00000012102f7223 */ /* 0x000fe2000000002f */
[----:B--2---:R-:W-:Y:S01]  /*5ae0*/  FFMA R33, R12, R16, R33 ;  /* 0x000000100c217223 */ /* 0x004fe20000000021 */
[----:B------:R-:W-:Y:S01]  /*5af0*/  FFMA R49, R18, R17, R39 ;  /* 0x0000001112317223 */ /* 0x000fe20000000027 */
[----:B------:R-:W-:Y:S01]  /*5b00*/  FFMA R51, R16, R9, R51 ;  /* 0x0000000910337223 */ /* 0x000fe20000000033 */
[CC--:B------:R-:W-:Y:S01]  /*5b10*/  FFMA R61, R12.reuse, R23.reuse, R38 ;  /* 0x000000170c3d7223 */ /* 0x0c0fe20000000026 */
[----:B---3--:R-:W-:Y:S01]  /*5b20*/  FFMA R31, R9, R23, R50 ;  /* 0x00000017091f7223 */ /* 0x008fe20000000032 */
[C---:B------:R-:W-:Y:S01]  /*5b30*/  FFMA R17, R12.reuse, R17, R52 ;  /* 0x000000110c117223 */ /* 0x040fe20000000034 */
[----:B------:R-:W-:Y:S01]  /*5b40*/  FFMA R16, R12, R22, R57 ;  /* 0x000000160c107223 */ /* 0x000fe20000000039 */
[----:B------:R-:W0:Y:S01]  /*5b50*/  LDS.128 R36, [R43+0x630] ;  /* 0x000630002b247984 */ /* 0x000e220000000c00 */
[----:B----4-:R-:W-:Y:S01]  /*5b60*/  FFMA R57, R46, R13, R33 ;  /* 0x0000000d2e397223 */ /* 0x010fe20000000021 */
[----:B------:R-:W-:Y:S01]  /*5b70*/  FFMA R50, R28, R10, R35 ;  /* 0x0000000a1c327223 */ /* 0x000fe20000000023 */
[----:B------:R-:W-:Y:S01]  /*5b80*/  FFMA R53, R22, R9, R53 ;  /* 0x0000000916357223 */ /* 0x000fe20000000035 */
[----:B------:R-:W1:Y:S01]  /*5b90*/  LDS.128 R32, [R44+0x30] ;  /* 0x000030002c207984 */ /* 0x000e620000000c00 */
[-C--:B------:R-:W-:Y:S01]  /*5ba0*/  FFMA R12, R28, R19.reuse, R49 ;  /* 0x000000131c0c7223 */ /* 0x080fe20000000031 */
[----:B------:R-:W-:Y:S01]  /*5bb0*/  FFMA R47, R46, R19, R47 ;  /* 0x000000132e2f7223 */ /* 0x000fe2000000002f */
[C---:B------:R-:W-:Y:S01]  /*5bc0*/  FFMA R9, R19.reuse, R29, R26 ;  /* 0x0000001d13097223 */ /* 0x040fe2000000001a */
[----:B------:R-:W-:Y:S01]  /*5bd0*/  FFMA R22, R19, R30, R59 ;  /* 0x0000001e13167223 */ /* 0x000fe2000000003b */
[----:B------:R-:W-:Y:S01]  /*5be0*/  FFMA R49, R28, R13, R17 ;  /* 0x0000000d1c317223 */ /* 0x000fe20000000011 */
[CC--:B------:R-:W-:Y:S01]  /*5bf0*/  FFMA R23, R13.reuse, R29.reuse, R16 ;  /* 0x0000001d0d177223 */ /* 0x0c0fe20000000010 */
[----:B------:R-:W-:Y:S01]  /*5c00*/  LDS R26, [R43+0x6c0] ;  /* 0x0006c0002b1a7984 */ /* 0x000fe20000000800 */
[----:B------:R-:W-:Y:S01]  /*5c10*/  FFMA R51, R46, R10, R51 ;  /* 0x0000000a2e337223 */ /* 0x000fe20000000033 */
[C---:B-----5:R-:W-:Y:S01]  /*5c20*/  FFMA R55, R4.reuse, R46, R55 ;  /* 0x0000002e04377223 */ /* 0x060fe20000000037 */
[----:B------:R-:W-:Y:S01]  /*5c30*/  FFMA R46, R4, R28, R27 ;  /* 0x0000001c042e7223 */ /* 0x000fe2000000001b */
[----:B------:R-:W2:Y:S01]  /*5c40*/  LDS.128 R16, [R43+0x6b0] ;  /* 0x0006b0002b107984 */ /* 0x000ea20000000c00 */
[-C--:B------:R-:W-:Y:S01]  /*5c50*/  FFMA R53, R10, R29.reuse, R53 ;  /* 0x0000001d0a357223 */ /* 0x080fe20000000035 */
[----:B------:R-:W-:Y:S01]  /*5c60*/  FFMA R27, R4, R29, R8 ;  /* 0x0000001d041b7223 */ /* 0x000fe20000000008 */
[-C--:B------:R-:W-:Y:S01]  /*5c70*/  FFMA R48, R13, R30.reuse, R61 ;  /* 0x0000001e0d307223 */ /* 0x080fe2000000003d */
[-C--:B------:R-:W-:Y:S01]  /*5c80*/  FFMA R10, R10, R30.reuse, R31 ;  /* 0x0000001e0a0a7223 */ /* 0x080fe2000000001f */
[----:B------:R-:W-:-:S02]  /*5c90*/  FFMA R4, R4, R30, R25 ;  /* 0x0000001e04047223 */ /* 0x000fc40000000019 */
[----:B------:R-:W3:Y:S01]  /*5ca0*/  LDS.128 R28, [R44+0x1c0] ;  /* 0x0001c0002c1c7984 */ /* 0x000ee20000000c00 */
[C---:B0-----:R-:W-:Y:S01]  /*5cb0*/  FFMA R13, R5.reuse, R37, R46 ;  /* 0x00000025050d7223 */ /* 0x041fe2000000002e */
[C---:B------:R-:W-:Y:S01]  /*5cc0*/  FFMA R8, R36.reuse, R5, R55 ;  /* 0x0000000524087223 */ /* 0x040fe20000000037 */
[C---:B------:R-:W-:Y:S01]  /*5cd0*/  FFMA R46, R5.reuse, R38, R27 ;  /* 0x00000026052e7223 */ /* 0x040fe2000000001b */
[----:B------:R-:W-:Y:S01]  /*5ce0*/  FFMA R25, R5, R39, R4 ;  /* 0x0000002705197223 */ /* 0x000fe20000000004 */
[----:B------:R-:W-:Y:S01]  /*5cf0*/  FFMA R52, R36, R14, R57 ;  /* 0x0000000e24347223 */ /* 0x000fe20000000039 */
[-C--:B------:R-:W-:Y:S01]  /*5d00*/  FFMA R56, R14, R38.reuse, R23 ;  /* 0x000000260e387223 */ /* 0x080fe20000000017 */
[----:B------:R-:W-:Y:S01]  /*5d10*/  FFMA R51, R36, R11, R51 ;  /* 0x0000000b24337223 */ /* 0x000fe20000000033 */
[C---:B------:R-:W-:Y:S01]  /*5d20*/  FFMA R53, R11.reuse, R38, R53 ;  /* 0x000000260b357223 */ /* 0x040fe20000000035 */
[C---:B-1----:R-:W-:Y:S01]  /*5d30*/  FFMA R36, R32.reuse, R36, R47 ;  /* 0x0000002420247223 */ /* 0x042fe2000000002f */
[C---:B------:R-:W-:Y:S01]  /*5d40*/  FFMA R12, R32.reuse, R37, R12 ;  /* 0x00000025200c7223 */ /* 0x040fe2000000000c */
[C---:B------:R-:W-:Y:S01]  /*5d50*/  FFMA R38, R32.reuse, R38, R9 ;  /* 0x0000002620267223 */ /* 0x040fe20000000009 */
[----:B------:R-:W-:Y:S01]  /*5d60*/  FFMA R5, R32, R39, R22 ;  /* 0x0000002720057223 */ /* 0x000fe20000000016 */
[C---:B------:R-:W-:Y:S01]  /*5d70*/  FFMA R54, R14.reuse, R37, R49 ;  /* 0x000000250e367223 */ /* 0x040fe20000000031 */
[----:B------:R-:W-:Y:S01]  /*5d80*/  FFMA R49, R14, R39, R48 ;  /* 0x000000270e317223 */ /* 0x000fe20000000030 */
[C---:B------:R-:W-:Y:S01]  /*5d90*/  FFMA R55, R11.reuse, R37, R50 ;  /* 0x000000250b377223 */ /* 0x040fe20000000032 */
[----:B------:R-:W-:Y:S01]  /*5da0*/  FFMA R27, R11, R39, R10 ;  /* 0x000000270b1b7223 */ /* 0x000fe2000000000a */
[----:B--2---:R-:W-:Y:S01]  /*5db0*/  FFMA R47, R17, R33, R36 ;  /* 0x00000021112f7223 */ /* 0x004fe20000000024 */
[C---:B------:R-:W-:Y:S01]  /*5dc0*/  FFMA R39, R33.reuse, R18, R12 ;  /* 0x0000001221277223 */ /* 0x040fe2000000000c */
[----:B------:R-:W-:Y:S01]  /*5dd0*/  FFMA R37, R33, R19, R38 ;  /* 0x0000001321257223 */ /* 0x000fe20000000026 */
[----:B------:R-:W-:Y:S01]  /*5de0*/  FFMA R32, R26, R33, R5 ;  /* 0x000000211a207223 */ /* 0x000fe20000000005 */
[C---:B------:R-:W-:Y:S01]  /*5df0*/  FFMA R33, R17.reuse, R6, R8 ;  /* 0x0000000611217223 */ /* 0x040fe20000000008 */
[C---:B------:R-:W-:Y:S01]  /*5e00*/  FFMA R36, R6.reuse, R18, R13 ;  /* 0x0000001206247223 */ /* 0x040fe2000000000d */
[----:B------:R-:W-:Y:S01]  /*5e10*/  FFMA R57, R6, R19, R46 ;  /* 0x0000001306397223 */ /* 0x000fe2000000002e */
[C---:B------:R-:W-:Y:S01]  /*5e20*/  FFMA R6, R26.reuse, R6, R25 ;  /* 0x000000061a067223 */ /* 0x040fe20000000019 */
[----:B------:R-:W0:Y:S01]  /*5e30*/  LDS.64 R22, [R43+0x740] ;  /* 0x000740002b167984 */ /* 0x000e220000000a00 */
[----:B------:R-:W-:Y:S01]  /*5e40*/  FFMA R25, R17, R15, R52 ;  /* 0x0000000f11197223 */ /* 0x000fe20000000034 */
[CC--:B------:R-:W-:Y:S01]  /*5e50*/  FFMA R54, R15.reuse, R18.reuse, R54 ;  /* 0x000000120f367223 */ /* 0x0c0fe20000000036 */
[----:B------:R-:W-:Y:S01]  /*5e60*/  FFMA R59, R15, R19, R56 ;  /* 0x000000130f3b7223 */ /* 0x000fe20000000038 */
[----:B------:R-:W-:Y:S01]  /*5e70*/  FFMA R38, R26, R15, R49 ;  /* 0x0000000f1a267223 */ /* 0x000fe20000000031 */
[----:B------:R-:W1:Y:S01]  /*5e80*/  LDS.64 R4, [R43+0x738] ;  /* 0x000738002b047984 */ /* 0x000e620000000a00 */
[C---:B---3--:R-:W-:Y:S01]  /*5e90*/  FFMA R51, R28.reuse, R17, R51 ;  /* 0x000000111c337223 */ /* 0x048fe20000000033 */
[C---:B------:R-:W-:Y:S01]  /*5ea0*/  FFMA R48, R28.reuse, R18, R55 ;  /* 0x000000121c307223 */ /* 0x040fe20000000037 */
[C---:B------:R-:W-:Y:S01]  /*5eb0*/  FFMA R53, R28.reuse, R19, R53 ;  /* 0x000000131c357223 */ /* 0x040fe20000000035 */
[----:B------:R-:W2:Y:S01]  /*5ec0*/  LDS.128 R12, [R44+0x140] ;  /* 0x000140002c0c7984 */ /* 0x000ea20000000c00 */
[----:B------:R-:W-:-:S03]  /*5ed0*/  FFMA R50, R28, R26, R27 ;  /* 0x0000001a1c327223 */ /* 0x000fc6000000001b */
[----:B------:R-:W3:Y:S04]  /*5ee0*/  LDS.128 R8, [R43+0x7c0] ;  /* 0x0007c0002b087984 */ /* 0x000ee80000000c00 */
[----:B------:R-:W4:Y:S04]  /*5ef0*/  LDS R46, [R43+0x7bc] ;  /* 0x0007bc002b2e7984 */ /* 0x000f280000000800 */
[----:B------:R-:W5:Y:S01]  /*5f00*/  LDS.128 R16, [R44+0xc0] ;  /* 0x0000c0002c107984 */ /* 0x000f620000000c00 */
[----:B0-----:R-:W-:Y:S01]  /*5f10*/  FFMA R28, R22, R34, R37 ;  /* 0x00000022161c7223 */ /* 0x001fe20000000025 */
[----:B------:R-:W-:Y:S01]  /*5f20*/  FFMA R37, R34, R23, R32 ;  /* 0x0000001722257223 */ /* 0x000fe20000000020 */
[C---:B------:R-:W-:Y:S01]  /*5f30*/  FFMA R53, R22.reuse, R29, R53 ;  /* 0x0000001d16357223 */ /* 0x040fe20000000035 */
[----:B------:R-:W-:Y:S01]  /*5f40*/  FFMA R49, R7, R23, R6 ;  /* 0x0000001707317223 */ /* 0x000fe20000000006 */
[----:B------:R-:W-:Y:S01]  /*5f50*/  FFMA R26, R22, R7, R57 ;  /* 0x00000007161a7223 */ /* 0x000fe20000000039 */
[----:B-1----:R-:W-:Y:S01]  /*5f60*/  FFMA R39, R34, R5, R39 ;  /* 0x0000000522277223 */ /* 0x002fe20000000027 */
[----:B------:R-:W-:Y:S01]  /*5f70*/  FFMA R51, R4, R29, R51 ;  /* 0x0000001d04337223 */ /* 0x000fe20000000033 */
[C---:B------:R-:W-:Y:S01]  /*5f80*/  FFMA R55, R29.reuse, R5, R48 ;  /* 0x000000051d377223 */ /* 0x040fe20000000030 */
[-C--:B------:R-:W-:Y:S01]  /*5f90*/  FFMA R29, R29, R23.reuse, R50 ;  /* 0x000000171d1d7223 */ /* 0x080fe20000000032 */
[C---:B--2---:R-:W-:Y:S01]  /*5fa0*/  FFMA R38, R12.reuse, R23, R38 ;  /* 0x000000170c267223 */ /* 0x044fe20000000026 */
[C---:B------:R-:W-:Y:S01]  /*5fb0*/  FFMA R25, R12.reuse, R4, R25 ;  /* 0x000000040c197223 */ /* 0x040fe20000000019 */
[----:B------:R-:W-:Y:S01]  /*5fc0*/  FFMA R32, R12, R22, R59 ;  /* 0x000000160c207223 */ /* 0x000fe2000000003b */
[----:B------:R-:W-:Y:S01]  /*5fd0*/  FFMA R47, R4, R34, R47 ;  /* 0x00000022042f7223 */ /* 0x000fe2000000002f */
[----:B---3--:R-:W-:Y:S01]  /*5fe0*/  FFMA R11, R12, R5, R54 ;  /* 0x000000050c0b7223 */ /* 0x008fe20000000036 */
[----:B------:R-:W-:Y:S01]  /*5ff0*/  FFMA R23, R35, R9, R28 ;  /* 0x0000000923177223 */ /* 0x000fe2000000001c */
[----:B------:R-:W-:Y:S01]  /*6000*/  FFMA R33, R4, R7, R33 ;  /* 0x0000000704217223 */ /* 0x000fe20000000021 */
[----:B------:R-:W-:Y:S01]  /*6010*/  FFMA R27, R7, R5, R36 ;  /* 0x00000005071b7223 */ /* 0x000fe20000000024 */
[----:B------:R-:W-:Y:S01]  /*6020*/  FFMA R12, R8, R35, R39 ;  /* 0x00000023080c7223 */ /* 0x000fe20000000027 */
[-C--:B------:R-:W-:Y:S01]  /*6030*/  FFMA R22, R35, R10.reuse, R37 ;  /* 0x0000000a23167223 */ /* 0x080fe20000000025 */
[C---:B------:R-:W-:Y:S01]  /*6040*/  FFMA R28, R13.reuse, R10, R38 ;  /* 0x0000000a0d1c7223 */ /* 0x040fe20000000026 */
[----:B------:R-:W0:Y:S01]  /*6050*/  LDS.128 R4, [R43+0x840] ;  /* 0x000840002b047984 */ /* 0x000e220000000c00 */
[-C--:B----4-:R-:W-:Y:S01]  /*6060*/  FFMA R61, R46, R13.reuse, R25 ;  /* 0x0000000d2e3d7223 */ /* 0x090fe20000000019 */
[----:B------:R-:W-:Y:S01]  /*6070*/  FFMA R59, R8, R13, R11 ;  /* 0x0000000d083b7223 */ /* 0x000fe2000000000b */
[----:B------:R-:W-:Y:S01]  /*6080*/  FFMA R57, R13, R9, R32 ;  /* 0x000000090d397223 */ /* 0x000fe20000000020 */
[----:B------:R-:W1:Y:S01]  /*6090*/  LDS.128 R36, [R44+0x40] ;  /* 0x000040002c247984 */ /* 0x000e620000000c00 */
[----:B------:R-:W-:Y:S01]  /*60a0*/  FFMA R47, R46, R35, R47 ;  /* 0x000000232e2f7223 */ /* 0x000fe2000000002f */
[C---:B-----5:R-:W-:Y:S01]  /*60b0*/  FFMA R13, R16.reuse, R46, R33 ;  /* 0x0000002e100d7223 */ /* 0x060fe20000000021 */
[----:B------:R-:W-:Y:S01]  /*60c0*/  FFMA R50, R16, R8, R27 ;  /* 0x0000000810327223 */ /* 0x000fe2000000001b */
[----:B------:R-:W-:Y:S01]  /*60d0*/  LDS.128 R32, [R43+0x8c0] ;  /* 0x0008c0002b207984 */ /* 0x000fe20000000c00 */
[-C--:B------:R-:W-:Y:S01]  /*60e0*/  FFMA R51, R46, R30.reuse, R51 ;  /* 0x0000001e2e337223 */ /* 0x080fe20000000033 */
[----:B------:R-:W-:Y:S01]  /*60f0*/  FFMA R48, R8, R30, R55 ;  /* 0x0000001e08307223 */ /* 0x000fe20000000037 */
[-C--:B------:R-:W-:Y:S01]  /*6100*/  FFMA R53, R30, R9.reuse, R53 ;  /* 0x000000091e357223 */ /* 0x080fe20000000035 */
[----:B------:R-:W2:Y:S01]  /*6110*/  LDS R25, [R43+0x8d0] ;  /* 0x0008d0002b197984 */ /* 0x000ea20000000800 */
[----:B------:R-:W-:Y:S01]  /*6120*/  FFMA R27, R16, R9, R26 ;  /* 0x00000009101b7223 */ /* 0x000fe2000000001a */
[-C--:B------:R-:W-:Y:S01]  /*6130*/  FFMA R30, R30, R10.reuse, R29 ;  /* 0x0000000a1e1e7223 */ /* 0x080fe2000000001d */
[----:B------:R-:W-:-:S02]  /*6140*/  FFMA R16, R16, R10, R49 ;  /* 0x0000000a10107223 */ /* 0x000fc40000000031 */
[----:B------:R-:W3:Y:S01]  /*6150*/  LDS.128 R8, [R44+0x1d0] ;  /* 0x0001d0002c087984 */ /* 0x000ee20000000c00 */
[C---:B0-----:R-:W-:Y:S01]  /*6160*/  FFMA R46, R4.reuse, R17, R13 ;  /* 0x00000011042e7223 */ /* 0x041fe2000000000d */
        /* <DEDUP_REMOVED lines=8> */
[CC--:B------:R-:W-:Y:S01]  /*61f0*/  FFMA R13, R17.reuse, R5.reuse, R50 ;  /* 0x00000005110d7223 */ /* 0x0c0fe20000000032 */
[----:B------:R-:W-:Y:S01]  /*6200*/  FFMA R12, R36, R5, R12 ;  /* 0x00000005240c7223 */ /* 0x000fe2000000000c */
[----:B------:R-:W-:Y:S01]  /*6210*/  FFMA R50, R17, R7, R16 ;  /* 0x0000000711327223 */ /* 0x000fe20000000010 */
[----:B--2---:R-:W-:Y:S01]  /*6220*/  FFMA R32, R25, R37, R22 ;  /* 0x0000002519207223 */ /* 0x004fe20000000016 */
[C---:B------:R-:W-:Y:S01]  /*6230*/  FFMA R54, R14.reuse, R5, R59 ;  /* 0x000000050e367223 */ /* 0x040fe2000000003b */
[----:B------:R-:W-:Y:S01]  /*6240*/  FFMA R28, R14, R7, R28 ;  /* 0x000000070e1c7223 */ /* 0x000fe2000000001c */
[C---:B------:R-:W-:Y:S01]  /*6250*/  FFMA R29, R31.reuse, R5, R48 ;  /* 0x000000051f1d7223 */ /* 0x040fe20000000030 */
[----:B------:R-:W-:Y:S01]  /*6260*/  FFMA R30, R31, R7, R30 ;  /* 0x000000071f1e7223 */ /* 0x000fe2000000001e */
[----:B------:R-:W-:Y:S01]  /*6270*/  FFMA R49, R33, R37, R4 ;  /* 0x0000002521317223 */ /* 0x000fe20000000004 */
[CC--:B------:R-:W-:Y:S01]  /*6280*/  FFMA R27, R37.reuse, R35.reuse, R6 ;  /* 0x00000023251b7223 */ /* 0x0c0fe20000000006 */
[----:B------:R-:W0:Y:S01]  /*6290*/  LDS.64 R22, [R43+0x950] ;  /* 0x000950002b167984 */ /* 0x000e220000000a00 */
[----:B------:R-:W-:Y:S01]  /*62a0*/  FFMA R47, R37, R34, R12 ;  /* 0x00000022252f7223 */ /* 0x000fe2000000000c */
[----:B------:R-:W-:Y:S01]  /*62b0*/  FFMA R37, R33, R18, R46 ;  /* 0x0000001221257223 */ /* 0x000fe2000000002e */
[C---:B------:R-:W-:Y:S01]  /*62c0*/  FFMA R36, R18.reuse, R34, R13 ;  /* 0x0000002212247223 */ /* 0x040fe2000000000d */
[----:B------:R-:W1:Y:S01]  /*62d0*/  LDS.64 R16, [R43+0x948] ;  /* 0x000948002b107984 */ /* 0x000e620000000a00 */
[----:B------:R-:W-:Y:S01]  /*62e0*/  FFMA R55, R18, R35, R26 ;  /* 0x0000002312377223 */ /* 0x000fe2000000001a */
[----:B------:R-:W-:Y:S01]  /*62f0*/  FFMA R50, R25, R18, R50 ;  /* 0x0000001219327223 */ /* 0x000fe20000000032 */
[----:B------:R-:W-:Y:S01]  /*6300*/  FFMA R57, R33, R15, R52 ;  /* 0x0000000f21397223 */ /* 0x000fe20000000034 */
[----:B------:R-:W2:Y:S01]  /*6310*/  LDS.128 R4, [R44+0x150] ;  /* 0x000150002c047984 */ /* 0x000ea20000000c00 */
[CC--:B------:R-:W-:Y:S01]  /*6320*/  FFMA R54, R15.reuse, R34.reuse, R54 ;  /* 0x000000220f367223 */ /* 0x0c0fe20000000036 */
[----:B------:R-:W-:Y:S01]  /*6330*/  FFMA R59, R15, R35, R56 ;  /* 0x000000230f3b7223 */ /* 0x000fe20000000038 */
[----:B------:R-:W-:Y:S01]  /*6340*/  FFMA R18, R25, R15, R28 ;  /* 0x0000000f19127223 */ /* 0x000fe2000000001c */
[C---:B---3--:R-:W-:Y:S01]  /*6350*/  FFMA R34, R8.reuse, R34, R29 ;  /* 0x0000002208227223 */ /* 0x048fe2000000001d */
[----:B------:R-:W3:Y:S01]  /*6360*/  LDS.128 R12, [R43+0x9d0] ;  /* 0x0009d0002b0c7984 */ /* 0x000ee20000000c00 */
[C---:B------:R-:W-:Y:S01]  /*6370*/  FFMA R48, R8.reuse, R25, R30 ;  /* 0x0000001908307223 */ /* 0x040fe2000000001e */
[C---:B------:R-:W-:Y:S01]  /*6380*/  FFMA R51, R8.reuse, R33, R51 ;  /* 0x0000002108337223 */ /* 0x040fe20000000033 */
[----:B------:R-:W-:Y:S01]  /*6390*/  FFMA R53, R8, R35, R53 ;  /* 0x0000002308357223 */ /* 0x000fe20000000035 */
[----:B------:R-:W4:Y:S04]  /*63a0*/  LDS R26, [R43+0x9cc] ;  /* 0x0009cc002b1a7984 */ /* 0x000f280000000800 */
[----:B------:R-:W5:Y:S01]  /*63b0*/  LDS.128 R28, [R44+0xd0] ;  /* 0x0000d0002c1c7984 */ /* 0x000f620000000c00 */
[----:B0-----:R-:W-:Y:S01]  /*63c0*/  FFMA R33, R38, R23, R32 ;  /* 0x0000001726217223 */ /* 0x001fe20000000020 */
[C---:B------:R-:W-:Y:S01]  /*63d0*/  FFMA R8, R22.reuse, R19, R55 ;  /* 0x0000001316087223 */ /* 0x040fe20000000037 */
[-C--:B------:R-:W-:Y:S01]  /*63e0*/  FFMA R46, R22, R38.reuse, R27 ;  /* 0x00000026162e7223 */ /* 0x080fe2000000001b */
[C---:B------:R-:W-:Y:S01]  /*63f0*/  FFMA R27, R19.reuse, R23, R50 ;  /* 0x00000017131b7223 */ /* 0x040fe20000000032 */
[----:B-1----:R-:W-:Y:S01]  /*6400*/  FFMA R47, R38, R17, R47 ;  /* 0x00000011262f7223 */ /* 0x002fe2000000002f */
[C---:B------:R-:W-:Y:S01]  /*6410*/  FFMA R37, R16.reuse, R19, R37 ;  /* 0x0000001310257223 */ /* 0x040fe20000000025 */
[----:B------:R-:W-:Y:S01]  /*6420*/  FFMA R49, R16, R38, R49 ;  /* 0x0000002610317223 */ /* 0x000fe20000000031 */
[-C--:B------:R-:W-:Y:S01]  /*6430*/  FFMA R25, R19, R17.reuse, R36 ;  /* 0x0000001113197223 */ /* 0x080fe20000000024 */
[C---:B--2---:R-:W-:Y:S01]  /*6440*/  FFMA R55, R4.reuse, R16, R57 ;  /* 0x0000001004377223 */ /* 0x044fe20000000039 */
[C---:B------:R-:W-:Y:S01]  /*6450*/  FFMA R32, R4.reuse, R22, R59 ;  /* 0x0000001604207223 */ /* 0x040fe2000000003b */
[C---:B------:R-:W-:Y:S01]  /*6460*/  FFMA R57, R4.reuse, R17, R54 ;  /* 0x0000001104397223 */ /* 0x040fe20000000036 */
[----:B------:R-:W-:Y:S01]  /*6470*/  FFMA R59, R4, R23, R18 ;  /* 0x00000017043b7223 */ /* 0x000fe20000000012 */
[----:B------:R-:W-:Y:S01]  /*6480*/  FFMA R51, R16, R9, R51 ;  /* 0x0000000910337223 */ /* 0x000fe20000000033 */
[C---:B------:R-:W-:Y:S01]  /*6490*/  FFMA R35, R9.reuse, R17, R34 ;  /* 0x0000001109237223 */ /* 0x040fe20000000022 */
[----:B---3--:R-:W-:Y:S01]  /*64a0*/  FFMA R15, R9, R23, R48 ;  /* 0x00000017090f7223 */ /* 0x008fe20000000030 */
[----:B------:R-:W0:Y:S01]  /*64b0*/  LDS.128 R16, [R43+0xa50] ;  /* 0x000a50002b107984 */ /* 0x000e220000000c00 */
[----:B------:R-:W-:Y:S01]  /*64c0*/  FFMA R4, R12, R39, R47 ;  /* 0x000000270c047223 */ /* 0x000fe2000000002f */
[----:B------:R-:W-:Y:S01]  /*64d0*/  FFMA R53, R22, R9, R53 ;  /* 0x0000000916357223 */ /* 0x000fe20000000035 */
[-C--:B----4-:R-:W-:Y:S01]  /*64e0*/  FFMA R55, R26, R5.reuse, R55 ;  /* 0x000000051a377223 */ /* 0x090fe20000000037 */
[----:B------:R-:W-:Y:S01]  /*64f0*/  FFMA R47, R12, R5, R57 ;  /* 0x000000050c2f7223 */ /* 0x000fe20000000039 */
[C---:B------:R-:W-:Y:S01]  /*6500*/  FFMA R23, R5.reuse, R13, R32 ;  /* 0x0000000d05177223 */ /* 0x040fe20000000020 */
[-C--:B------:R-:W-:Y:S01]  /*6510*/  FFMA R48, R5, R14.reuse, R59 ;  /* 0x0000000e05307223 */ /* 0x080fe2000000003b */
[----:B------:R-:W-:Y:S01]  /*6520*/  FFMA R49, R26, R39, R49 ;  /* 0x000000271a317223 */ /* 0x000fe20000000031 */
[CC--:B------:R-:W-:Y:S01]  /*6530*/  FFMA R9, R39.reuse, R13.reuse, R46 ;  /* 0x0000000d27097223 */ /* 0x0c0fe2000000002e */
[----:B------:R-:W-:Y:S01]  /*6540*/  FFMA R22, R39, R14, R33 ;  /* 0x0000000e27167223 */ /* 0x000fe20000000021 */
[----:B-----5:R-:W-:Y:S01]  /*6550*/  FFMA R5, R28, R26, R37 ;  /* 0x0000001a1c057223 */ /* 0x020fe20000000025 */
[-C--:B------:R-:W-:Y:S01]  /*6560*/  FFMA R50, R12, R10.reuse, R35 ;  /* 0x0000000a0c327223 */ /* 0x080fe20000000023 */
[----:B------:R-:W1:Y:S01]  /*6570*/  LDS.128 R36, [R44+0x50] ;  /* 0x000050002c247984 */ /* 0x000e620000000c00 */
[----:B------:R-:W-:Y:S01]  /*6580*/  FFMA R51, R26, R10, R51 ;  /* 0x0000000a1a337223 */ /* 0x000fe20000000033 */
[-C--:B------:R-:W-:Y:S01]  /*6590*/  FFMA R53, R10, R13.reuse, R53 ;  /* 0x0000000d0a357223 */ /* 0x080fe20000000035 */
[----:B------:R-:W-:Y:S01]  /*65a0*/  FFMA R26, R28, R12, R25 ;  /* 0x0000000c1c1a7223 */ /* 0x000fe20000000019 */
[----:B------:R-:W2:Y:S01]  /*65b0*/  LDS.128 R32, [R43+0xad0] ;  /* 0x000ad0002b207984 */ /* 0x000ea20000000c00 */
[-C--:B------:R-:W-:Y:S01]  /*65c0*/  FFMA R10, R10, R14.reuse, R15 ;  /* 0x0000000e0a0a7223 */ /* 0x080fe2000000000f */
[C---:B------:R-:W-:Y:S01]  /*65d0*/  FFMA R25, R28.reuse, R13, R8 ;  /* 0x0000000d1c197223 */ /* 0x040fe20000000008 */
[----:B------:R-:W-:Y:S01]  /*65e0*/  FFMA R52, R28, R14, R27 ;  /* 0x0000000e1c347223 */ /* 0x000fe2000000001b */
[----:B------:R-:W3:Y:S04]  /*65f0*/  LDS R46, [R43+0xae0] ;  /* 0x000ae0002b2e7984 */ /* 0x000ee80000000800 */
[----:B------:R-:W4:Y:S01]  /*6600*/  LDS.128 R12, [R44+0x1e0] ;  /* 0x0001e0002c0c7984 */ /* 0x000f220000000c00 */
[----:B0-----:R-:W-:Y:S01]  /*6610*/  FFMA R28, R16, R29, R5 ;  /* 0x0000001d101c7223 */ /* 0x001fe20000000005 */
[C---:B------:R-:W-:Y:S01]  /*6620*/  FFMA R5, R29.reuse, R17, R26 ;  /* 0x000000111d057223 */ /* 0x040fe2000000001a */
[C---:B------:R-:W-:Y:S01]  /*6630*/  FFMA R8, R29.reuse, R18, R25 ;  /* 0x000000121d087223 */ /* 0x040fe20000000019 */
[----:B------:R-:W-:Y:S01]  /*6640*/  FFMA R29, R29, R19, R52 ;  /* 0x000000131d1d7223 */ /* 0x000fe20000000034 */
[----:B------:R-:W-:Y:S01]  /*6650*/  FFMA R54, R6, R17, R47 ;  /* 0x0000001106367223 */ /* 0x000fe2000000002f */
[----:B------:R-:W-:Y:S01]  /*6660*/  FFMA R52, R16, R6, R55 ;  /* 0x0000000610347223 */ /* 0x000fe20000000037 */
[CC--:B------:R-:W-:Y:S01]  /*6670*/  FFMA R56, R6.reuse, R18.reuse, R23 ;  /* 0x0000001206387223 */ /* 0x0c0fe20000000017 */
[----:B------:R-:W-:Y:S01]  /*6680*/  FFMA R47, R6, R19, R48 ;  /* 0x00000013062f7223 */ /* 0x000fe20000000030 */
[----:B------:R-:W-:Y:S01]  /*6690*/  FFMA R51, R16, R11, R51 ;  /* 0x0000000b10337223 */ /* 0x000fe20000000033 */
[C---:B------:R-:W-:Y:S01]  /*66a0*/  FFMA R53, R11.reuse, R18, R53 ;  /* 0x000000120b357223 */ /* 0x040fe20000000035 */
[----:B------:R-:W-:Y:S01]  /*66b0*/  FFMA R25, R11, R19, R10 ;  /* 0x000000130b197223 */ /* 0x000fe2000000000a */
[----:B------:R-:W0:Y:S01]  /*66c0*/  LDS.64 R26, [R43+0xb60] ;  /* 0x000b60002b1a7984 */ /* 0x000e220000000a00 */
[C---:B-1----:R-:W-:Y:S01]  /*66d0*/  FFMA R16, R36.reuse, R16, R49 ;  /* 0x0000001024107223 */ /* 0x042fe20000000031 */
[C---:B------:R-:W-:Y:S01]  /*66e0*/  FFMA R4, R36.reuse, R17, R4 ;  /* 0x0000001124047223 */ /* 0x040fe20000000004 */
[C---:B------:R-:W-:Y:S01]  /*66f0*/  FFMA R18, R36.reuse, R18, R9 ;  /* 0x0000001224127223 */ /* 0x040fe20000000009 */
[----:B------:R-:W-:Y:S01]  /*6700*/  FFMA R19, R36, R19, R22 ;  /* 0x0000001324137223 */ /* 0x000fe20000000016 */
[----:B--2---:R-:W-:Y:S01]  /*6710*/  FFMA R57, R33, R37, R16 ;  /* 0x0000002521397223 */ /* 0x004fe20000000010 */
[C---:B------:R-:W-:Y:S01]  /*6720*/  FFMA R55, R37.reuse, R34, R4 ;  /* 0x0000002225377223 */ /* 0x040fe20000000004 */
[-C--:B------:R-:W-:Y:S01]  /*6730*/  FFMA R49, R37, R35.reuse, R18 ;  /* 0x0000002325317223 */ /* 0x080fe20000000012 */
[----:B------:R-:W-:Y:S01]  /*6740*/  FFMA R61, R30, R35, R8 ;  /* 0x000000231e3d7223 */ /* 0x000fe20000000008 */
[----:B---3--:R-:W-:Y:S01]  /*6750*/  FFMA R32, R46, R37, R19 ;  /* 0x000000252e207223 */ /* 0x008fe20000000013 */
[C---:B------:R-:W-:Y:S01]  /*6760*/  FFMA R37, R33.reuse, R30, R28 ;  /* 0x0000001e21257223 */ /* 0x040fe2000000001c */
[----:B------:R-:W-:Y:S01]  /*6770*/  FFMA R28, R30, R34, R5 ;  /* 0x000000221e1c7223 */ /* 0x000fe20000000005 */
[C---:B------:R-:W-:Y:S01]  /*6780*/  FFMA R30, R46.reuse, R30, R29 ;  /* 0x0000001e2e1e7223 */ /* 0x040fe2000000001d */
[----:B------:R-:W1:Y:S01]  /*6790*/  LDS.64 R22, [R43+0xb58] ;  /* 0x000b58002b167984 */ /* 0x000e620000000a00 */
[----:B------:R-:W-:Y:S01]  /*67a0*/  FFMA R29, R33, R7, R52 ;  /* 0x00000007211d7223 */ /* 0x000fe20000000034 */
[CC--:B------:R-:W-:Y:S01]  /*67b0*/  FFMA R54, R7.reuse, R34.reuse, R54 ;  /* 0x0000002207367223 */ /* 0x0c0fe20000000036 */
[----:B------:R-:W-:Y:S01]  /*67c0*/  FFMA R56, R7, R35, R56 ;  /* 0x0000002307387223 */ /* 0x000fe20000000038 */
[----:B------:R-:W-:Y:S01]  /*67d0*/  FFMA R36, R46, R7, R47 ;  /* 0x000000072e247223 */ /* 0x000fe2000000002f */
[----:B------:R-:W-:Y:S01]  /*67e0*/  FFMA R59, R11, R17, R50 ;  /* 0x000000110b3b7223 */ /* 0x000fe20000000032 */
[----:B------:R-:W2:Y:S01]  /*67f0*/  LDS.128 R4, [R44+0x160] ;  /* 0x000160002c047984 */ /* 0x000ea20000000c00 */
[C---:B----4-:R-:W-:Y:S01]  /*6800*/  FFMA R51, R12.reuse, R33, R51 ;  /* 0x000000210c337223 */ /* 0x050fe20000000033 */
[C---:B------:R-:W-:Y:S01]  /*6810*/  FFMA R53, R12.reuse, R35, R53 ;  /* 0x000000230c357223 */ /* 0x040fe20000000035 */
[C---:B------:R-:W-:Y:S01]  /*6820*/  FFMA R34, R12.reuse, R34, R59 ;  /* 0x000000220c227223 */ /* 0x040fe2000000003b */
[----:B------:R-:W3:Y:S01]  /*6830*/  LDS.128 R8, [R43+0xbe0] ;  /* 0x000be0002b087984 */ /* 0x000ee20000000c00 */
[----:B------:R-:W-:-:S03]  /*6840*/  FFMA R50, R12, R46, R25 ;  /* 0x0000002e0c327223 */ /* 0x000fc60000000019 */
[----:B------:R-:W4:Y:S04]  /*6850*/  LDS R33, [R43+0xbdc] ;  /* 0x000bdc002b217984 */ /* 0x000f280000000800 */
[----:B------:R-:W5:Y:S01]  /*6860*/  LDS.128 R16, [R44+0xe0] ;  /* 0x0000e0002c107984 */ /* 0x000f620000000c00 */
[-C--:B0-----:R-:W-:Y:S01]  /*6870*/  FFMA R48, R26, R38.reuse, R49 ;  /* 0x000000261a307223 */ /* 0x081fe20000000031 */
[----:B------:R-:W-:Y:S01]  /*6880*/  FFMA R35, R38, R27, R32 ;  /* 0x0000001b26237223 */ /* 0x000fe20000000020 */
[C---:B------:R-:W-:Y:S01]  /*6890*/  FFMA R12, R26.reuse, R31, R61 ;  /* 0x0000001f1a0c7223 */ /* 0x040fe2000000003d */
[----:B------:R-:W-:Y:S01]  /*68a0*/  FFMA R47, R31, R27, R30 ;  /* 0x0000001b1f2f7223 */ /* 0x000fe2000000001e */
[----:B------:R-:W-:Y:S01]  /*68b0*/  FFMA R53, R26, R13, R53 ;  /* 0x0000000d1a357223 */ /* 0x000fe20000000035 */
[C---:B-1----:R-:W-:Y:S01]  /*68c0*/  FFMA R37, R22.reuse, R31, R37 ;  /* 0x0000001f16257223 */ /* 0x042fe20000000025 */
[-C--:B------:R-:W-:Y:S01]  /*68d0*/  FFMA R49, R13, R23.reuse, R34 ;  /* 0x000000170d317223 */ /* 0x080fe20000000022 */
[----:B------:R-:W-:Y:S01]  /*68e0*/  FFMA R46, R22, R38, R57 ;  /* 0x00000026162e7223 */ /* 0x000fe20000000039 */
[-C--:B------:R-:W-:Y:S01]  /*68f0*/  FFMA R55, R38, R23.reuse, R55 ;  /* 0x0000001726377223 */ /* 0x080fe20000000037 */
[----:B------:R-:W-:Y:S01]  /*6900*/  FFMA R25, R31, R23, R28 ;  /* 0x000000171f197223 */ /* 0x000fe2000000001c */
[----:B------:R-:W-:Y:S01]  /*6910*/  FFMA R32, R22, R13, R51 ;  /* 0x0000000d16207223 */ /* 0x000fe20000000033 */
[C---:B--2---:R-:W-:Y:S01]  /*6920*/  FFMA R34, R4.reuse, R22, R29 ;  /* 0x0000001604227223 */ /* 0x044fe2000000001d */
[C---:B------:R-:W-:Y:S01]  /*6930*/  FFMA R51, R4.reuse, R23, R54 ;  /* 0x0000001704337223 */ /* 0x040fe20000000036 */
[----:B------:R-:W0:Y:S01]  /*6940*/  LDS.128 R28, [R43+0xc60] ;  /* 0x000c60002b1c7984 */ /* 0x000e220000000c00 */
[C---:B------:R-:W-:Y:S01]  /*6950*/  FFMA R56, R4.reuse, R26, R56 ;  /* 0x0000001a04387223 */ /* 0x040fe20000000038 */
[----:B---3--:R-:W-:Y:S01]  /*6960*/  FFMA R23, R39, R9, R48 ;  /* 0x0000000927177223 */ /* 0x008fe20000000030 */
[-C--:B------:R-:W-:Y:S01]  /*6970*/  FFMA R11, R13, R27.reuse, R50 ;  /* 0x0000001b0d0b7223 */ /* 0x080fe20000000032 */
[----:B------:R-:W-:Y:S01]  /*6980*/  FFMA R57, R4, R27, R36 ;  /* 0x0000001b04397223 */ /* 0x000fe20000000024 */
[C---:B------:R-:W-:Y:S01]  /*6990*/  FFMA R48, R8.reuse, R14, R49 ;  /* 0x0000000e08307223 */ /* 0x040fe20000000031 */
[-C--:B----4-:R-:W-:Y:S01]  /*69a0*/  FFMA R13, R33, R39.reuse, R46 ;  /* 0x00000027210d7223 */ /* 0x090fe2000000002e */
[----:B------:R-:W-:Y:S01]  /*69b0*/  FFMA R4, R8, R39, R55 ;  /* 0x0000002708047223 */ /* 0x000fe20000000037 */
[-C--:B------:R-:W-:Y:S01]  /*69c0*/  FFMA R22, R39, R10.reuse, R35 ;  /* 0x0000000a27167223 */ /* 0x080fe20000000023 */
[----:B------:R-:W-:Y:S01]  /*69d0*/  FFMA R55, R33, R5, R34 ;  /* 0x0000000521377223 */ /* 0x000fe20000000022 */
[----:B-----5:R-:W-:Y:S01]  /*69e0*/  FFMA R49, R16, R33, R37 ;  /* 0x0000002110317223 */ /* 0x020fe20000000025 */
[----:B------:R-:W-:Y:S01]  /*69f0*/  FFMA R51, R8, R5, R51 ;  /* 0x0000000508337223 */ /* 0x000fe20000000033 */
[----:B------:R-:W1:Y:S01]  /*6a00*/  LDS.128 R36, [R44+0x60] ;  /* 0x000060002c247984 */ /* 0x000e620000000c00 */
[CC--:B------:R-:W-:Y:S01]  /*6a10*/  FFMA R27, R5.reuse, R9.reuse, R56 ;  /* 0x00000009051b7223 */ /* 0x0c0fe20000000038 */
[----:B------:R-:W-:Y:S01]  /*6a20*/  FFMA R46, R5, R10, R57 ;  /* 0x0000000a052e7223 */ /* 0x000fe20000000039 */
[----:B------:R-:W-:Y:S01]  /*6a30*/  FFMA R5, R33, R14, R32 ;  /* 0x0000000e21057223 */ /* 0x000fe20000000020 */
[----:B------:R-:W2:Y:S01]  /*6a40*/  LDS R26, [R43+0xcf0] ;  /* 0x000cf0002b1a7984 */ /* 0x000ea20000000800 */
[-C--:B------:R-:W-:Y:S01]  /*6a50*/  FFMA R53, R14, R9.reuse, R53 ;  /* 0x000000090e357223 */ /* 0x080fe20000000035 */
[C---:B------:R-:W-:Y:S01]  /*6a60*/  FFMA R50, R16.reuse, R8, R25 ;  /* 0x0000000810327223 */ /* 0x040fe20000000019 */
[----:B------:R-:W-:Y:S01]  /*6a70*/  FFMA R57, R16, R9, R12 ;  /* 0x0000000910397223 */ /* 0x000fe2000000000c */
[----:B------:R-:W3:Y:S01]  /*6a80*/  LDS.128 R32, [R43+0xce0] ;  /* 0x000ce0002b207984 */ /* 0x000ee20000000c00 */
[-C--:B------:R-:W-:Y:S01]  /*6a90*/  FFMA R14, R14, R10.reuse, R11 ;  /* 0x0000000a0e0e7223 */ /* 0x080fe2000000000b */
[----:B------:R-:W-:-:S02]  /*6aa0*/  FFMA R16, R16, R10, R47 ;  /* 0x0000000a10107223 */ /* 0x000fc4000000002f */
[----:B------:R-:W4:Y:S01]  /*6ab0*/  LDS.128 R8, [R44+0x1f0] ;  /* 0x0001f0002c087984 */ /* 0x000f220000000c00 */
[C---:B0-----:R-:W-:Y:S01]  /*6ac0*/  FFMA R25, R17.reuse, R29, R50 ;  /* 0x0000001d11197223 */ /* 0x041fe20000000032 */
[-C--:B------:R-:W-:Y:S01]  /*6ad0*/  FFMA R50, R6, R30.reuse, R27 ;  /* 0x0000001e06327223 */ /* 0x080fe2000000001b */
[----:B------:R-:W-:Y:S01]  /*6ae0*/  FFMA R52, R28, R17, R49 ;  /* 0x000000111c347223 */ /* 0x000fe20000000031 */
[-C--:B------:R-:W-:Y:S01]  /*6af0*/  FFMA R27, R6, R31.reuse, R46 ;  /* 0x0000001f061b7223 */ /* 0x080fe2000000002e */
[C---:B------:R-:W-:Y:S01]  /*6b00*/  FFMA R12, R17.reuse, R30, R57 ;  /* 0x0000001e110c7223 */ /* 0x040fe20000000039 */
[----:B------:R-:W-:Y:S01]  /*6b10*/  FFMA R47, R17, R31, R16 ;  /* 0x0000001f112f7223 */ /* 0x000fe20000000010 */
[C---:B------:R-:W-:Y:S01]  /*6b20*/  FFMA R54, R28.reuse, R6, R55 ;  /* 0x000000061c367223 */ /* 0x040fe20000000037 */
[----:B------:R-:W-:Y:S01]  /*6b30*/  FFMA R5, R28, R15, R5 ;  /* 0x0000000f1c057223 */ /* 0x000fe20000000005 */
[C---:B------:R-:W-:Y:S01]  /*6b40*/  FFMA R46, R15.reuse, R30, R53 ;  /* 0x0000001e0f2e7223 */ /* 0x040fe20000000035 */
[C---:B------:R-:W-:Y:S01]  /*6b50*/  FFMA R49, R15.reuse, R31, R14 ;  /* 0x0000001f0f317223 */ /* 0x040fe2000000000e */
[-C--:B------:R-:W-:Y:S01]  /*6b60*/  FFMA R56, R6, R29.reuse, R51 ;  /* 0x0000001d06387223 */ /* 0x080fe20000000033 */
[----:B------:R-:W0:Y:S01]  /*6b70*/  LDS.64 R16, [R43+0xd68] ;  /* 0x000d68002b107984 */ /* 0x000e220000000a00 */
[C---:B-1----:R-:W-:Y:S01]  /*6b80*/  FFMA R28, R36.reuse, R28, R13 ;  /* 0x0000001c241c7223 */ /* 0x042fe2000000000d */
[C---:B------:R-:W-:Y:S01]  /*6b90*/  FFMA R4, R36.reuse, R29, R4 ;  /* 0x0000001d24047223 */ /* 0x040fe20000000004 */
[C---:B------:R-:W-:Y:S01]  /*6ba0*/  FFMA R30, R36.reuse, R30, R23 ;  /* 0x0000001e241e7223 */ /* 0x040fe20000000017 */
[----:B------:R-:W-:Y:S01]  /*6bb0*/  FFMA R31, R36, R31, R22 ;  /* 0x0000001f241f7223 */ /* 0x000fe20000000016 */
[----:B------:R-:W-:Y:S01]  /*6bc0*/  FFMA R51, R15, R29, R48 ;  /* 0x0000001d0f337223 */ /* 0x000fe20000000030 */
[----:B------:R-:W1:Y:S01]  /*6bd0*/  LDS.64 R22, [R43+0xd70] ;  /* 0x000d70002b167984 */ /* 0x000e620000000a00 */
[C---:B--2---:R-:W-:Y:S01]  /*6be0*/  FFMA R48, R26.reuse, R7, R27 ;  /* 0x000000071a307223 */ /* 0x044fe2000000001b */
[----:B---3--:R-:W-:Y:S01]  /*6bf0*/  FFMA R57, R33, R37, R28 ;  /* 0x0000002521397223 */ /* 0x008fe2000000001c */
[CC--:B------:R-:W-:Y:S01]  /*6c00*/  FFMA R55, R37.reuse, R34.reuse, R4 ;  /* 0x0000002225377223 */ /* 0x0c0fe20000000004 */
[----:B------:R-:W-:Y:S01]  /*6c10*/  FFMA R53, R37, R35, R30 ;  /* 0x0000002325357223 */ /* 0x000fe2000000001e */
[----:B------:R-:W-:Y:S01]  /*6c20*/  FFMA R32, R26, R37, R31 ;  /* 0x000000251a207223 */ /* 0x000fe2000000001f */
[C---:B------:R-:W-:Y:S01]  /*6c30*/  FFMA R36, R18.reuse, R34, R25 ;  /* 0x0000002212247223 */ /* 0x040fe20000000019 */
[CC--:B------:R-:W-:Y:S01]  /*6c40*/  FFMA R37, R33.reuse, R18.reuse, R52 ;  /* 0x0000001221257223 */ /* 0x0c0fe20000000034 */
[----:B------:R-:W-:Y:S01]  /*6c50*/  FFMA R25, R18, R35, R12 ;  /* 0x0000002312197223 */ /* 0x000fe2000000000c */
[----:B------:R-:W-:Y:S01]  /*6c60*/  FFMA R18, R26, R18, R47 ;  /* 0x000000121a127223 */ /* 0x000fe2000000002f */
[----:B------:R-:W-:Y:S01]  /*6c70*/  FFMA R47, R33, R7, R54 ;  /* 0x00000007212f7223 */ /* 0x000fe20000000036 */
[----:B------:R-:W2:Y:S01]  /*6c80*/  LDS.128 R12, [R44+0x170] ;  /* 0x000170002c0c7984 */ /* 0x000ea20000000c00 */
[CC--:B------:R-:W-:Y:S01]  /*6c90*/  FFMA R56, R7.reuse, R34.reuse, R56 ;  /* 0x0000002207387223 */ /* 0x0c0fe20000000038 */
[----:B------:R-:W-:Y:S01]  /*6ca0*/  FFMA R59, R7, R35, R50 ;  /* 0x00000023073b7223 */ /* 0x000fe20000000032 */
[C---:B----4-:R-:W-:Y:S01]  /*6cb0*/  FFMA R33, R8.reuse, R33, R5 ;  /* 0x0000002108217223 */ /* 0x050fe20000000005 */
[----:B------:R-:W3:Y:S01]  /*6cc0*/  LDS R27, [R43+0xdec] ;  /* 0x000dec002b1b7984 */ /* 0x000ee20000000800 */
[C---:B------:R-:W-:Y:S01]  /*6cd0*/  FFMA R34, R8.reuse, R34, R51 ;  /* 0x0000002208227223 */ /* 0x040fe20000000033 */
[C---:B------:R-:W-:Y:S01]  /*6ce0*/  FFMA R35, R8.reuse, R35, R46 ;  /* 0x0000002308237223 */ /* 0x040fe2000000002e */
[----:B------:R-:W-:Y:S01]  /*6cf0*/  FFMA R50, R8, R26, R49 ;  /* 0x0000001a08327223 */ /* 0x000fe20000000031 */
[----:B------:R-:W4:Y:S04]  /*6d00*/  LDS.128 R4, [R43+0xdf0] ;  /* 0x000df0002b047984 */ /* 0x000f280000000c00 */
[----:B------:R-:W5:Y:S01]  /*6d10*/  LDS.128 R28, [R44+0xf0] ;  /* 0x0000f0002c1c7984 */ /* 0x000f620000000c00 */
[-C--:B0-----:R-:W-:Y:S01]  /*6d20*/  FFMA R55, R38, R17.reuse, R55 ;  /* 0x0000001126377223 */ /* 0x081fe20000000037 */
[----:B------:R-:W-:Y:S01]  /*6d30*/  FFMA R49, R19, R17, R36 ;  /* 0x0000001113317223 */ /* 0x000fe20000000024 */
[CC--:B------:R-:W-:Y:S01]  /*6d40*/  FFMA R26, R16.reuse, R38.reuse, R57 ;  /* 0x00000026101a7223 */ /* 0x0c0fe20000000039 */
[----:B------:R-:W-:Y:S01]  /*6d50*/  FFMA R37, R16, R19, R37 ;  /* 0x0000001310257223 */ /* 0x000fe20000000025 */
[----:B-1----:R-:W-:Y:S01]  /*6d60*/  FFMA R51, R38, R23, R32 ;  /* 0x0000001726337223 */ /* 0x002fe20000000020 */
[----:B------:R-:W-:Y:S01]  /*6d70*/  FFMA R32, R16, R9, R33 ;  /* 0x0000000910207223 */ /* 0x000fe20000000021 */
[----:B------:R-:W-:Y:S01]  /*6d80*/  FFMA R33, R9, R17, R34 ;  /* 0x0000001109217223 */ /* 0x000fe20000000022 */
[C---:B------:R-:W-:Y:S01]  /*6d90*/  FFMA R46, R22.reuse, R38, R53 ;  /* 0x00000026162e7223 */ /* 0x040fe20000000035 */
[C---:B------:R-:W-:Y:S01]  /*6da0*/  FFMA R8, R22.reuse, R19, R25 ;  /* 0x0000001316087223 */ /* 0x040fe20000000019 */
[----:B------:R-:W-:Y:S01]  /*6db0*/  FFMA R35, R22, R9, R35 ;  /* 0x0000000916237223 */ /* 0x000fe20000000023 */
[-C--:B------:R-:W-:Y:S01]  /*6dc0*/  FFMA R25, R19, R23.reuse, R18 ;  /* 0x0000001713197223 */ /* 0x080fe20000000012 */
[----:B------:R-:W-:Y:S01]  /*6dd0*/  FFMA R53, R9, R23, R50 ;  /* 0x0000001709357223 */ /* 0x000fe20000000032 */
[C---:B--2---:R-:W-:Y:S01]  /*6de0*/  FFMA R34, R12.reuse, R16, R47 ;  /* 0x000000100c227223 */ /* 0x044fe2000000002f */
[C---:B------:R-:W-:Y:S01]  /*6df0*/  FFMA R47, R12.reuse, R17, R56 ;  /* 0x000000110c2f7223 */ /* 0x040fe20000000038 */
[C---:B------:R-:W-:Y:S01]  /*6e00*/  FFMA R36, R12.reuse, R22, R59 ;  /* 0x000000160c247223 */ /* 0x040fe2000000003b */
[----:B------:R-:W0:Y:S01]  /*6e10*/  LDS.128 R16, [R43+0xe70] ;  /* 0x000e70002b107984 */ /* 0x000e220000000c00 */
[----:B---3--:R-:W-:Y:S01]  /*6e20*/  FFMA R9, R27, R39, R26 ;  /* 0x000000271b097223 */ /* 0x008fe2000000001a */
[----:B----4-:R-:W-:Y:S01]  /*6e30*/  FFMA R7, R12, R23, R48 ;  /* 0x000000170c077223 */ /* 0x010fe20000000030 */
[-C--:B------:R-:W-:Y:S01]  /*6e40*/  FFMA R22, R39, R6.reuse, R51 ;  /* 0x0000000627167223 */ /* 0x080fe20000000033 */
[C---:B------:R-:W-:Y:S01]  /*6e50*/  FFMA R12, R4.reuse, R39, R55 ;  /* 0x00000027040c7223 */ /* 0x040fe20000000037 */
[CC--:B------:R-:W-:Y:S01]  /*6e60*/  FFMA R51, R4.reuse, R13.reuse, R47 ;  /* 0x0000000d04337223 */ /* 0x0c0fe2000000002f */
[----:B------:R-:W-:Y:S01]  /*6e70*/  FFMA R55, R27, R13, R34 ;  /* 0x0000000d1b377223 */ /* 0x000fe20000000022 */
[CC--:B------:R-:W-:Y:S01]  /*6e80*/  FFMA R47, R13.reuse, R5.reuse, R36 ;  /* 0x000000050d2f7223 */ /* 0x0c0fe20000000024 */
[----:B------:R-:W-:Y:S01]  /*6e90*/  FFMA R48, R13, R6, R7 ;  /* 0x000000060d307223 */ /* 0x000fe20000000007 */
[-C--:B------:R-:W-:Y:S01]  /*6ea0*/  FFMA R23, R39, R5.reuse, R46 ;  /* 0x0000000527177223 */ /* 0x080fe2000000002e */
[-C--:B------:R-:W-:Y:S01]  /*6eb0*/  FFMA R13, R27, R10.reuse, R32 ;  /* 0x0000000a1b0d7223 */ /* 0x080fe20000000020 */
[----:B------:R-:W-:Y:S01]  /*6ec0*/  FFMA R46, R4, R10, R33 ;  /* 0x0000000a042e7223 */ /* 0x000fe20000000021 */
[----:B------:R-:W-:Y:S01]  /*6ed0*/  FFMA R57, R10, R5, R35 ;  /* 0x000000050a397223 */ /* 0x000fe20000000023 */
[C---:B-----5:R-:W-:Y:S01]  /*6ee0*/  FFMA R27, R28.reuse, R27, R37 ;  /* 0x0000001b1c1b7223 */ /* 0x060fe20000000025 */
[----:B------:R-:W1:Y:S01]  /*6ef0*/  LDS.128 R32, [R43+0xef0] ;  /* 0x000ef0002b207984 */ /* 0x000e620000000c00 */
[C---:B------:R-:W-:Y:S01]  /*6f00*/  FFMA R26, R28.reuse, R4, R49 ;  /* 0x000000041c1a7223 */ /* 0x040fe20000000031 */
[C---:B------:R-:W-:Y:S01]  /*6f10*/  FFMA R49, R28.reuse, R5, R8 ;  /* 0x000000051c317223 */ /* 0x040fe20000000008 */
[-C--:B------:R-:W-:Y:S01]  /*6f20*/  FFMA R28, R28, R6.reuse, R25 ;  /* 0x000000061c1c7223 */ /* 0x080fe20000000019 */
[----:B------:R-:W2:Y:S01]  /*6f30*/  LDS.128 R36, [R44+0x70] ;  /* 0x000070002c247984 */ /* 0x000ea20000000c00 */
[----:B------:R-:W-:Y:S01]  /*6f40*/  FFMA R10, R10, R6, R53 ;  /* 0x000000060a0a7223 */ /* 0x000fe20000000035 */
[----:B------:R-:W-:-:S02]  /*6f50*/  LEA R8, R45, R42, 0x9 ;  /* 0x0000002a2d087211 */ /* 0x000fc400078e48ff */
[----:B------:R-:W3:Y:S02]  /*6f60*/  LDS.128 R4, [R44+0x200] ;  /* 0x000200002c047984 */ /* 0x000ee40000000c00 */
[----:B------:R-:W-:Y:S01]  /*6f70*/  LEA R41, R41, R8, 0x4 ;  /* 0x0000000829297211 */ /* 0x000fe200078e20ff */
[C---:B0-----:R-:W-:Y:S01]  /*6f80*/  FFMA R50, R16.reuse, R29, R27 ;  /* 0x0000001d10327223 */ /* 0x041fe2000000001b */
[C---:B------:R-:W-:Y:S01]  /*6f90*/  FFMA R25, R29.reuse, R17, R26 ;  /* 0x000000111d197223 */ /* 0x040fe2000000001a */
[C---:B------:R-:W-:Y:S01]  /*6fa0*/  FFMA R52, R29.reuse, R18, R49 ;  /* 0x000000121d347223 */ /* 0x040fe20000000031 */
[----:B------:R-:W-:Y:S01]  /*6fb0*/  FFMA R54, R29, R19, R28 ;  /* 0x000000131d367223 */ /* 0x000fe2000000001c */
[----:B------:R-:W0:Y:S01]  /*6fc0*/  LDS.64 R26, [R43+0xf78] ;  /* 0x000f78002b1a7984 */ /* 0x000e220000000a00 */
[----:B------:R-:W-:Y:S01]  /*6fd0*/  FFMA R56, R16, R14, R55 ;  /* 0x0000000e10387223 */ /* 0x000fe20000000037 */
[C---:B------:R-:W-:Y:S01]  /*6fe0*/  FFMA R58, R14.reuse, R17, R51 ;  /* 0x000000110e3a7223 */ /* 0x040fe20000000033 */
[CC--:B------:R-:W-:Y:S01]  /*6ff0*/  FFMA R60, R14.reuse, R18.reuse, R47 ;  /* 0x000000120e3c7223 */ /* 0x0c0fe2000000002f */
[----:B------:R-:W4:Y:S01]  /*7000*/  LDS.64 R28, [R43+0xf80] ;  /* 0x000f80002b1c7984 */ /* 0x000f220000000a00 */
[----:B------:R-:W-:Y:S01]  /*7010*/  FFMA R48, R14, R19, R48 ;  /* 0x000000130e307223 */ /* 0x000fe20000000030 */
[----:B------:R-:W-:Y:S01]  /*7020*/  FFMA R13, R16, R11, R13 ;  /* 0x0000000b100d7223 */ /* 0x000fe2000000000d */
[C---:B------:R-:W-:Y:S01]  /*7030*/  FFMA R45, R11.reuse, R17, R46 ;  /* 0x000000110b2d7223 */ /* 0x040fe2000000002e */
[----:B------:R-:W-:Y:S01]  /*7040*/  FFMA R14, R11, R18, R57 ;  /* 0x000000120b0e7223 */ /* 0x000fe20000000039 */
[-C--:B------:R-:W-:Y:S01]  /*7050*/  FFMA R54, R3, R30.reuse, R54 ;  /* 0x0000001e03367223 */ /* 0x080fe20000000036 */
[----:B-1----:R-:W-:Y:S01]  /*7060*/  FFMA R32, R11, R19, R10 ;  /* 0x000000130b207223 */ /* 0x002fe2000000000a */
[C---:B------:R-:W-:Y:S01]  /*7070*/  FFMA R50, R33.reuse, R30, R50 ;  /* 0x0000001e21327223 */ /* 0x040fe20000000032 */
[----:B------:R-:W-:Y:S01]  /*7080*/  FFMA R53, R33, R15, R56 ;  /* 0x0000000f21357223 */ /* 0x000fe20000000038 */
[----:B------:R-:W-:Y:S01]  /*7090*/  FFMA R51, R15, R34, R58 ;  /* 0x000000220f337223 */ /* 0x000fe2000000003a */
[C---:B--2---:R-:W-:Y:S01]  /*70a0*/  FFMA R16, R36.reuse, R16, R9 ;  /* 0x0000001024107223 */ /* 0x044fe20000000009 */
[C---:B------:R-:W-:Y:S01]  /*70b0*/  FFMA R12, R36.reuse, R17, R12 ;  /* 0x00000011240c7223 */ /* 0x040fe2000000000c */
[----:B------:R-:W1:Y:S01]  /*70c0*/  LDS.128 R8, [R43+0x1000] ;  /* 0x001000002b087984 */ /* 0x000e620000000c00 */
[C---:B------:R-:W-:Y:S01]  /*70d0*/  FFMA R18, R36.reuse, R18, R23 ;  /* 0x0000001224127223 */ /* 0x040fe20000000017 */
[----:B------:R-:W-:Y:S01]  /*70e0*/  FFMA R22, R36, R19, R22 ;  /* 0x0000001324167223 */ /* 0x000fe20000000016 */
[CC--:B------:R-:W-:Y:S01]  /*70f0*/  FFMA R47, R37.reuse, R34.reuse, R12 ;  /* 0x00000022252f7223 */ /* 0x0c0fe2000000000c */
[----:B------:R2:W5:Y:S01]  /*7100*/  LDS R17, [R43+0xffc] ;  /* 0x000ffc002b117984 */ /* 0x0005620000000800 */
[----:B------:R-:W-:Y:S01]  /*7110*/  FFMA R19, R37, R35, R18 ;  /* 0x0000002325137223 */ /* 0x000fe20000000012 */
[----:B------:R-:W-:Y:S01]  /*7120*/  FFMA R49, R33, R37, R16 ;  /* 0x0000002521317223 */ /* 0x000fe20000000010 */
[-C--:B------:R-:W-:Y:S01]  /*7130*/  FFMA R12, R30, R34.reuse, R25 ;  /* 0x000000221e0c7223 */ /* 0x080fe20000000019 */
[----:B---3--:R-:W-:Y:S01]  /*7140*/  FFMA R18, R4, R33, R13 ;  /* 0x0000002104127223 */ /* 0x008fe2000000000d */
[----:B------:R-:W-:Y:S01]  /*7150*/  FFMA R37, R3, R37, R22 ;  /* 0x0000002503257223 */ /* 0x000fe20000000016 */
[-C--:B------:R-:W-:Y:S01]  /*7160*/  FFMA R25, R15, R35.reuse, R60 ;  /* 0x000000230f197223 */ /* 0x080fe2000000003c */
[----:B------:R-:W-:Y:S01]  /*7170*/  FFMA R23, R30, R35, R52 ;  /* 0x000000231e177223 */ /* 0x000fe20000000034 */
[----:B------:R-:W-:Y:S01]  /*7180*/  FFMA R15, R3, R15, R48 ;  /* 0x0000000f030f7223 */ /* 0x000fe20000000030 */
[C---:B------:R-:W-:Y:S01]  /*7190*/  FFMA R34, R4.reuse, R34, R45 ;  /* 0x0000002204227223 */ /* 0x040fe2000000002d */
[C---:B------:R-:W-:Y:S01]  /*71a0*/  FFMA R14, R4.reuse, R35, R14 ;  /* 0x00000023040e7223 */ /* 0x040fe2000000000e */
[----:B------:R-:W-:Y:S01]  /*71b0*/  FFMA R32, R4, R3, R32 ;  /* 0x0000000304207223 */ /* 0x000fe20000000020 */
[----:B------:R-:W-:-:S02]  /*71c0*/  LOP3.LUT R3, R40, 0x1f, RZ, 0xc0, !PT ;  /* 0x0000001f28037812 */ /* 0x000fc400078ec0ff */
[----:B------:R-:W-:Y:S02]  /*71d0*/  SHF.R.U32.HI R33, RZ, 0x5, R40 ;  /* 0x00000005ff217819 */ /* 0x000fe40000011628 */
[----:B------:R-:W-:Y:S01]  /*71e0*/  LEA R4, R0, R3, 0x5 ;  /* 0x0000000300047211 */ /* 0x000fe200078e28ff */
[C---:B0-----:R-:W-:Y:S01]  /*71f0*/  FFMA R36, R26.reuse, R38, R49 ;  /* 0x000000261a247223 */ /* 0x041fe20000000031 */
[C---:B------:R-:W-:Y:S01]  /*7200*/  FFMA R35, R26.reuse, R31, R50 ;  /* 0x0000001f1a237223 */ /* 0x040fe20000000032 */
[C---:B------:R-:W-:Y:S01]  /*7210*/  FFMA R16, R26.reuse, R20, R53 ;  /* 0x000000141a107223 */ /* 0x040fe20000000035 */
[----:B--2---:R-:W-:Y:S01]  /*7220*/  FFMA R43, R26, R5, R18 ;  /* 0x000000051a2b7223 */ /* 0x004fe20000000012 */
[-C--:B------:R-:W-:Y:S01]  /*7230*/  FFMA R47, R38, R27.reuse, R47 ;  /* 0x0000001b262f7223 */ /* 0x080fe2000000002f */
[----:B----4-:R-:W-:Y:S01]  /*7240*/  FFMA R22, R28, R38, R19 ;  /* 0x000000261c167223 */ /* 0x010fe20000000013 */
[-C--:B------:R-:W-:Y:S01]  /*7250*/  FFMA R13, R31, R27.reuse, R12 ;  /* 0x0000001b1f0d7223 */ /* 0x080fe2000000000c */
[----:B------:R-:W-:Y:S01]  /*7260*/  FFMA R18, R20, R27, R51 ;  /* 0x0000001b14127223 */ /* 0x000fe20000000033 */
[----:B------:R-:W-:Y:S01]  /*7270*/  FFMA R19, R38, R29, R37 ;  /* 0x0000001d26137223 */ /* 0x000fe20000000025 */
[C---:B------:R-:W-:Y:S01]  /*7280*/  FFMA R26, R28.reuse, R20, R25 ;  /* 0x000000141c1a7223 */ /* 0x040fe20000000019 */
[----:B------:R-:W-:Y:S01]  /*7290*/  FFMA R27, R5, R27, R34 ;  /* 0x0000001b051b7223 */ /* 0x000fe20000000022 */
[----:B------:R-:W-:Y:S01]  /*72a0*/  FFMA R23, R28, R31, R23 ;  /* 0x0000001f1c177223 */ /* 0x000fe20000000017 */
[----:B------:R-:W-:Y:S01]  /*72b0*/  FFMA R25, R20, R29, R15 ;  /* 0x0000001d14197223 */ /* 0x000fe2000000000f */
[----:B------:R-:W-:Y:S01]  /*72c0*/  FFMA R45, R28, R5, R14 ;  /* 0x000000051c2d7223 */ /* 0x000fe2000000000e */
[-C--:B------:R-:W-:Y:S01]  /*72d0*/  FFMA R31, R31, R29.reuse, R54 ;  /* 0x0000001d1f1f7223 */ /* 0x080fe20000000036 */
[----:B------:R-:W-:Y:S01]  /*72e0*/  FFMA R5, R5, R29, R32 ;  /* 0x0000001d05057223 */ /* 0x000fe20000000020 */
[----:B------:R-:W-:-:S02]  /*72f0*/  LEA R7, R2, R33, 0x5 ;  /* 0x0000002102077211 */ /* 0x000fc400078e28ff */
[----:B------:R-:W-:Y:S01]  /*7300*/  ISETP.GE.AND P0, PT, R4, UR8, PT ;  /* 0x0000000804007c0c */ /* 0x000fe2000bf06270 */
[----:B-1----:R-:W-:Y:S01]  /*7310*/  FFMA R37, R8, R39, R47 ;  /* 0x0000002708257223 */ /* 0x002fe2000000002f */
[-C--:B------:R-:W-:Y:S01]  /*7320*/  FFMA R38, R39, R9.reuse, R22 ;  /* 0x0000000927267223 */ /* 0x080fe20000000016 */
[----:B------:R-:W-:Y:S01]  /*7330*/  FFMA R14, R24, R9, R23 ;  /* 0x00000009180e7223 */ /* 0x000fe20000000017 */
[CC--:B------:R-:W-:Y:S01]  /*7340*/  FFMA R13, R8.reuse, R24.reuse, R13 ;  /* 0x00000018080d7223 */ /* 0x0c0fe2000000000d */
[C---:B-----5:R-:W-:Y:S01]  /*7350*/  FFMA R36, R17.reuse, R39, R36 ;  /* 0x0000002711247223 */ /* 0x060fe20000000024 */
[C---:B------:R-:W-:Y:S01]  /*7360*/  FFMA R12, R17.reuse, R24, R35 ;  /* 0x00000018110c7223 */ /* 0x040fe20000000023 */
[CC--:B------:R-:W-:Y:S01]  /*7370*/  FFMA R16, R17.reuse, R21.reuse, R16 ;  /* 0x0000001511107223 */ /* 0x0c0fe20000000010 */
[----:B------:R-:W-:Y:S01]  /*7380*/  FFMA R20, R17, R6, R43 ;  /* 0x0000000611147223 */ /* 0x000fe2000000002b */
[-C--:B------:R-:W-:Y:S01]  /*7390*/  FFMA R39, R39, R10.reuse, R19 ;  /* 0x0000000a27277223 */ /* 0x080fe20000000013 */
[----:B------:R-:W-:Y:S01]  /*73a0*/  FFMA R17, R8, R21, R18 ;  /* 0x0000001508117223 */ /* 0x000fe20000000012 */
[CC--:B------:R-:W-:Y:S01]  /*73b0*/  FFMA R18, R21.reuse, R9.reuse, R26 ;  /* 0x0000000915127223 */ /* 0x0c0fe2000000001a */
[-C--:B------:R-:W-:Y:S01]  /*73c0*/  FFMA R19, R21, R10.reuse, R25 ;  /* 0x0000000a15137223 */ /* 0x080fe20000000019 */
[----:B------:R-:W-:Y:S01]  /*73d0*/  FFMA R15, R24, R10, R31 ;  /* 0x0000000a180f7223 */ /* 0x000fe2000000001f */
[----:B------:R-:W-:Y:S01]  /*73e0*/  FFMA R21, R8, R6, R27 ;  /* 0x0000000608157223 */ /* 0x000fe2000000001b */
[C---:B------:R-:W-:Y:S01]  /*73f0*/  FFMA R22, R6.reuse, R9, R45 ;  /* 0x0000000906167223 */ /* 0x040fe2000000002d */
[----:B------:R-:W-:Y:S01]  /*7400*/  FFMA R23, R6, R10, R5 ;  /* 0x0000000a06177223 */ /* 0x000fe20000000005 */
[----:B------:R-:W-:Y:S01]  /*7410*/  STS.128 [R41], R36 ;  /* 0x0000002429007388 */ /* 0x000fe20000000c00 */
[----:B------:R-:W-:-:S02]  /*7420*/  ISETP.GE.OR P0, PT, R7, UR7, P0 ;  /* 0x0000000707007c0c */ /* 0x000fc40008706670 */
[----:B------:R-:W-:Y:S01]  /*7430*/  IADD3 R40, PT, PT, R40, UR5, RZ ;  /* 0x0000000528287c10 */ /* 0x000fe2000fffe0ff */
[----:B------:R0:W-:Y:S03]  /*7440*/  STS.128 [R41+0x80], R12 ;  /* 0x0000800c29007388 */ /* 0x0001e60000000c00 */
[----:B------:R-:W-:Y:S01]  /*7450*/  IADD3 R6, PT, PT, R40, UR5, RZ ;  /* 0x0000000528067c10 */ /* 0x000fe2000fffe0ff */
[----:B------:R1:W-:Y:S03]  /*7460*/  STS.128 [R41+0x100], R16 ;  /* 0x0001001029007388 */ /* 0x0003e60000000c00 */
[----:B------:R-:W-:Y:S01]  /*7470*/  SHF.R.U32.HI R11, RZ, 0x5, R6 ;  /* 0x00000005ff0b7819 */ /* 0x000fe20000011606 */
[----:B------:R-:W-:Y:S02]  /*7480*/  STS.128 [R41+0x180], R20 ;  /* 0x0001801429007388 */ /* 0x000fe40000000c00 */
[----:B------:R-:W-:Y:S01]  /*7490*/  @!P0 LEA R24, R33, R42, 0x7 ;  /* 0x0000002a21188211 */ /* 0x000fe200078e38ff */
[----:B------:R-:W2:Y:S01]  /*74a0*/  @!P0 LDC.64 R8, c[0x0][0x390] ;  /* 0x0000e400ff088b82 */ /* 0x000ea20000000a00 */
[----:B------:R-:W-:Y:S01]  /*74b0*/  @!P0 IMAD R5, R7, UR8, R4 ;  /* 0x0000000807058c24 */ /* 0x000fe2000f8e0204 */
[----:B------:R-:W-:-:S02]  /*74c0*/  SHF.R.U32.HI R7, RZ, 0x5, R40 ;  /* 0x00000005ff077819 */ /* 0x000fc40000011628 */
[----:B------:R-:W-:-:S04]  /*74d0*/  @!P0 LEA R24, R3, R24, 0x2 ;  /* 0x0000001803188211 */ /* 0x000fc800078e10ff */
[----:B------:R-:W-:Y:S01]  /*74e0*/  BAR.SYNC.DEFER_BLOCKING 0x0 ;  /* 0x0000000000007b1d */ /* 0x000fe20000010000 */
[C---:B0-----:R-:W-:Y:S02]  /*74f0*/  LOP3.LUT R13, R6.reuse, 0x1f, RZ, 0xc0, !PT ;  /* 0x0000001f060d7812 */ /* 0x041fe400078ec0ff */
[----:B------:R-:W-:Y:S02]  /*7500*/  IADD3 R6, PT, PT, R6, UR5, RZ ;  /* 0x0000000506067c10 */ /* 0x000fe4000fffe0ff */
[----:B------:R-:W-:Y:S02]  /*7510*/  LEA R34, R2, R7, 0x5 ;  /* 0x0000000702227211 */ /* 0x000fe400078e28ff */
[----:B------:R-:W-:Y:S02]  /*7520*/  SHF.R.U32.HI R15, RZ, 0x5, R6 ;  /* 0x00000005ff0f7819 */ /* 0x000fe40000011606 */
[C---:B-1----:R-:W-:Y:S02]  /*7530*/  LOP3.LUT R17, R6.reuse, 0x1f, RZ, 0xc0, !PT ;  /* 0x0000001f06117812 */ /* 0x042fe400078ec0ff */
[----:B------:R-:W-:-:S02]  /*7540*/  IADD3 R6, PT, PT, R6, UR5, RZ ;  /* 0x0000000506067c10 */ /* 0x000fc4000fffe0ff */
[----:B------:R-:W-:Y:S02]  /*7550*/  LEA R30, R0, R13, 0x5 ;  /* 0x0000000d001e7211 */ /* 0x000fe400078e28ff */
[----:B------:R-:W-:Y:S02]  /*7560*/  LOP3.LUT R19, R6, 0x1f, RZ, 0xc0, !PT ;  /* 0x0000001f06137812 */ /* 0x000fe400078ec0ff */
[----:B------:R-:W-:Y:S01]  /*7570*/  LEA R32, R0, R17, 0x5 ;  /* 0x0000001100207211 */ /* 0x000fe200078e28ff */
[----:B--2---:R-:W-:Y:S01]  /*7580*/  @!P0 IMAD.WIDE R4, R5, 0x4, R8 ;  /* 0x0000000405048825 */ /* 0x004fe200078e0208 */
[----:B------:R-:W-:Y:S02]  /*7590*/  LOP3.LUT R9, R40, 0x1f, RZ, 0xc0, !PT ;  /* 0x0000001f28097812 */ /* 0x000fe400078ec0ff */
[----:B------:R-:W-:Y:S01]  /*75a0*/  LEA R33, R2, R11, 0x5 ;  /* 0x0000000b02217211 */ /* 0x000fe200078e28ff */
[----:B------:R-:W0:Y:S01]  /*75b0*/  @!P0 LDS R3, [R24] ;  /* 0x0000000018038984 */ /* 0x000e220000000800 */
[----:B------:R-:W-:-:S02]  /*75c0*/  LEA R31, R0, R9, 0x5 ;  /* 0x00000009001f7211 */ /* 0x000fc400078e28ff */
[----:B------:R-:W-:Y:S02]  /*75d0*/  ISETP.GE.AND P1, PT, R30, UR8, PT ;  /* 0x000000081e007c0c */ /* 0x000fe4000bf26270 */
[----:B------:R-:W-:Y:S02]  /*75e0*/  LEA R35, R2, R15, 0x5 ;  /* 0x0000000f02237211 */ /* 0x000fe400078e28ff */
[----:B------:R-:W-:Y:S02]  /*75f0*/  ISETP.GE.AND P2, PT, R32, UR8, PT ;  /* 0x0000000820007c0c */ /* 0x000fe4000bf46270 */
[----:B------:R-:W-:Y:S02]  /*7600*/  LEA R29, R0, R19, 0x5 ;  /* 0x00000013001d7211 */ /* 0x000fe400078e28ff */
[----:B------:R-:W-:Y:S02]  /*7610*/  ISETP.GE.OR P1, PT, R33, UR7, P1 ;  /* 0x0000000721007c0c */ /* 0x000fe40008f26670 */
[----:B------:R-:W-:-:S02]  /*7620*/  ISETP.GE.OR P2, PT, R35, UR7, P2 ;  /* 0x0000000723007c0c */ /* 0x000fc40009746670 */
[----:B------:R-:W-:-:S09]  /*7630*/  ISETP.GE.AND P3, PT, R29, UR8, PT ;  /* 0x000000081d007c0c */ /* 0x000fd2000bf66270 */
[----:B------:R-:W-:Y:S02]  /*7640*/  @!P1 IMAD R33, R33, UR8, R30 ;  /* 0x0000000821219c24 */ /* 0x000fe4000f8e021e */
[----:B------:R-:W-:Y:S01]  /*7650*/  @!P2 IMAD R35, R35, UR8, R32 ;  /* 0x000000082323ac24 */ /* 0x000fe2000f8e0220 */
[----:B0-----:R0:W-:Y:S01]  /*7660*/  @!P0 STG.E desc[UR10][R4.64], R3 ;  /* 0x0000000304008986 */ /* 0x0011e2000c10190a */
[----:B------:R-:W-:-:S04]  /*7670*/  ISETP.GE.AND P0, PT, R31, UR8, PT ;  /* 0x000000081f007c0c */ /* 0x000fc8000bf06270 */
[----:B------:R-:W-:Y:S02]  /*7680*/  ISETP.GE.OR P0, PT, R34, UR7, P0 ;  /* 0x0000000722007c0c */ /* 0x000fe40008706670 */
[----:B0-----:R-:W-:Y:S02]  /*7690*/  SHF.R.U32.HI R5, RZ, 0x5, R6 ;  /* 0x00000005ff057819 */ /* 0x001fe40000011606 */
[----:B------:R-:W-:Y:S02]  /*76a0*/  IADD3 R6, PT, PT, R6, UR5, RZ ;  /* 0x0000000506067c10 */ /* 0x000fe4000fffe0ff */
[----:B------:R-:W-:Y:S02]  /*76b0*/  LEA R28, R2, R5, 0x5 ;  /* 0x00000005021c7211 */ /* 0x000fe400078e28ff */
[----:B------:R-:W-:-:S05]  /*76c0*/  IADD3 R3, PT, PT, R6, UR5, RZ ;  /* 0x0000000506037c10 */ /* 0x000fca000fffe0ff */
[----:B------:R-:W-:Y:S01]  /*76d0*/  @!P0 IMAD R31, R34, UR8, R31 ;  /* 0x00000008221f8c24 */ /* 0x000fe2000f8e021f */
[----:B------:R-:W-:Y:S02]  /*76e0*/  LOP3.LUT R41, R6, 0x1f, RZ, 0xc0, !PT ;  /* 0x0000001f06297812 */ /* 0x000fe400078ec0ff */
[----:B------:R-:W-:Y:S02]  /*76f0*/  SHF.R.U32.HI R43, RZ, 0x5, R3 ;  /* 0x00000005ff2b7819 */ /* 0x000fe40000011603 */
[C---:B------:R-:W-:Y:S02]  /*7700*/  LOP3.LUT R45, R3.reuse, 0x1f, RZ, 0xc0, !PT ;  /* 0x0000001f032d7812 */ /* 0x040fe400078ec0ff */
[----:B------:R-:W-:Y:S02]  /*7710*/  IADD3 R3, PT, PT, R3, UR5, RZ ;  /* 0x0000000503037c10 */ /* 0x000fe4000fffe0ff */
[----:B------:R-:W-:Y:S02]  /*7720*/  SHF.R.U32.HI R25, RZ, 0x5, R6 ;  /* 0x00000005ff197819 */ /* 0x000fe40000011606 */
[----:B------:R-:W-:-:S02]  /*7730*/  LEA R26, R0, R41, 0x5 ;  /* 0x00000029001a7211 */ /* 0x000fc400078e28ff */
[----:B------:R-:W-:Y:S02]  /*7740*/  LOP3.LUT R49, R3, 0x1f, RZ, 0xc0, !PT ;  /* 0x0000001f03317812 */ /* 0x000fe400078ec0ff */
[----:B------:R-:W-:Y:S02]  /*7750*/  LEA R27, R2, R25, 0x5 ;  /* 0x00000019021b7211 */ /* 0x000fe400078e28ff */
[----:B------:R-:W-:Y:S02]  /*7760*/  ISETP.GE.AND P4, PT, R26, UR8, PT ;  /* 0x000000081a007c0c */ /* 0x000fe4000bf86270 */
[C---:B------:R-:W-:Y:S02]  /*7770*/  LEA R24, R0.reuse, R45, 0x5 ;  /* 0x0000002d00187211 */ /* 0x040fe400078e28ff */
[----:B------:R-:W-:Y:S02]  /*7780*/  SHF.R.U32.HI R47, RZ, 0x5, R3 ;  /* 0x00000005ff2f7819 */ /* 0x000fe40000011603 */
[----:B------:R-:W-:-:S02]  /*7790*/  LEA R21, R0, R49, 0x5 ;  /* 0x0000003100157211 */ /* 0x000fc400078e28ff */
[----:B------:R-:W-:Y:S02]  /*77a0*/  ISETP.GE.OR P3, PT, R28, UR7, P3 ;  /* 0x000000071c007c0c */ /* 0x000fe40009f66670 */
[----:B------:R-:W-:Y:S02]  /*77b0*/  LEA R23, R2, R43, 0x5 ;  /* 0x0000002b02177211 */ /* 0x000fe400078e28ff */
[----:B------:R-:W-:Y:S02]  /*77c0*/  ISETP.GE.OR P4, PT, R27, UR7, P4 ;  /* 0x000000071b007c0c */ /* 0x000fe4000a786670 */
[----:B------:R-:W-:Y:S02]  /*77d0*/  ISETP.GE.AND P6, PT, R24, UR8, PT ;  /* 0x0000000818007c0c */ /* 0x000fe4000bfc6270 */
[----:B------:R-:W-:Y:S02]  /*77e0*/  LEA R22, R2, R47, 0x5 ;  /* 0x0000002f02167211 */ /* 0x000fe400078e28ff */
[----:B------:R-:W-:-:S02]  /*77f0*/  ISETP.GE.AND P5, PT, R21, UR8, PT ;  /* 0x0000000815007c0c */ /* 0x000fc4000bfa6270 */
[----:B------:R-:W-:Y:S01]  /*7800*/  @!P0 LEA R4, R7, R42, 0x7 ;  /* 0x0000002a07048211 */ /* 0x000fe200078e38ff */
[----:B------:R-:W-:Y:S01]  /*7810*/  @!P3 IMAD R29, R28, UR8, R29 ;  /* 0x000000081c1dbc24 */ /* 0x000fe2000f8e021d */
[----:B------:R-:W-:Y:S02]  /*7820*/  ISETP.GE.OR P6, PT, R23, UR7, P6 ;  /* 0x0000000717007c0c */ /* 0x000fe4000b7c6670 */
[----:B------:R-:W-:Y:S01]  /*7830*/  ISETP.GE.OR P5, PT, R22, UR7, P5 ;  /* 0x0000000716007c0c */ /* 0x000fe2000afa6670 */
[----:B------:R-:W-:Y:S01]  /*7840*/  @!P4 IMAD R27, R27, UR8, R26 ;  /* 0x000000081b1bcc24 */ /* 0x000fe2000f8e021a */
[----:B------:R-:W-:Y:S02]  /*7850*/  @!P0 LEA R39, R9, R4, 0x2 ;  /* 0x0000000409278211 */ /* 0x000fe400078e10ff */
[-C--:B------:R-:W-:Y:S02]  /*7860*/  @!P1 LEA R4, R11, R42.reuse, 0x7 ;  /* 0x0000002a0b049211 */ /* 0x080fe400078e38ff */
[----:B------:R-:W-:-:S02]  /*7870*/  @!P2 LEA R6, R15, R42, 0x7 ;  /* 0x0000002a0f06a211 */ /* 0x000fc400078e38ff */
[----:B------:R-:W-:Y:S01]  /*7880*/  @!P1 LEA R36, R13, R4, 0x2 ;  /* 0x000000040d249211 */ /* 0x000fe200078e10ff */
[----:B------:R-:W0:Y:S01]  /*7890*/  @!P0 LDS R39, [R39] ;  /* 0x0000000027278984 */ /* 0x000e220000000800 */
[----:B------:R-:W-:Y:S01]  /*78a0*/  @!P3 LEA R8, R5, R42, 0x7 ;  /* 0x0000002a0508b211 */ /* 0x000fe200078e38ff */
[----:B------:R-:W1:Y:S01]  /*78b0*/  @!P4 LDC.64 R12, c[0x0][0x390] ;  /* 0x0000e400ff0ccb82 */ /* 0x000e620000000a00 */
[----:B------:R-:W-:Y:S01]  /*78c0*/  @!P2 LEA R37, R17, R6, 0x2 ;  /* 0x000000061125a211 */ /* 0x000fe200078e10ff */
[----:B------:R-:W-:Y:S01]  /*78d0*/  @!P6 IMAD R23, R23, UR8, R24 ;  /* 0x000000081717ec24 */ /* 0x000fe2000f8e0218 */
[----:B------:R-:W-:Y:S01]  /*78e0*/  @!P4 LEA R10, R25, R42, 0x7 ;  /* 0x0000002a190ac211 */ /* 0x000fe200078e38ff */
[----:B------:R-:W2:Y:S01]  /*78f0*/  @!P1 LDS R36, [R36] ;  /* 0x0000000024249984 */ /* 0x000ea20000000800 */
[----:B------:R-:W-:Y:S01]  /*7900*/  @!P3 LEA R25, R19, R8, 0x2 ;  /* 0x000000081319b211 */ /* 0x000fe200078e10ff */
[----:B------:R-:W-:Y:S01]  /*7910*/  @!P5 IMAD R21, R22, UR8, R21 ;  /* 0x000000081615dc24 */ /* 0x000fe2000f8e0215 */
[----:B------:R-:W-:Y:S01]  /*7920*/  @!P4 LEA R20, R41, R10, 0x2 ;  /* 0x0000000a2914c211 */ /* 0x000fe200078e10ff */
[----:B------:R-:W3:Y:S01]  /*7930*/  @!P2 LDS R37, [R37] ;  /* 0x000000002525a984 */ /* 0x000ee20000000800 */
[-C--:B------:R-:W-:Y:S01]  /*7940*/  @!P6 LEA R4, R43, R42.reuse, 0x7 ;  /* 0x0000002a2b04e211 */ /* 0x080fe200078e38ff */
[----:B------:R-:W4:Y:S01]  /*7950*/  @!P2 LDC.64 R8, c[0x0][0x390] ;  /* 0x0000e400ff08ab82 */ /* 0x000f220000000a00 */
[----:B------:R-:W-:Y:S01]  /*7960*/  @!P5 LEA R6, R47, R42, 0x7 ;  /* 0x0000002a2f06d211 */ /* 0x000fe200078e38ff */
[----:B------:R-:W5:Y:S01]  /*7970*/  @!P3 LDS R25, [R25] ;  /* 0x000000001919b984 */ /* 0x000f620000000800 */
[----:B------:R-:W-:-:S02]  /*7980*/  @!P6 LEA R19, R45, R4, 0x2 ;  /* 0x000000042d13e211 */ /* 0x000fc400078e10ff */
[----:B------:R-:W-:Y:S01]  /*7990*/  @!P5 LEA R18, R49, R6, 0x2 ;  /* 0x000000063112d211 */ /* 0x000fe200078e10ff */
[----:B------:R-:W5:Y:S01]  /*79a0*/  @!P4 LDS R20, [R20] ;  /* 0x000000001414c984 */ /* 0x000f620000000800 */
[----:B------:R-:W-:Y:S01]  /*79b0*/  IADD3 R3, PT, PT, R3, UR5, RZ ;  /* 0x0000000503037c10 */ /* 0x000fe2000fffe0ff */
[----:B------:R-:W0:Y:S02]  /*79c0*/  @!P0 LDC.64 R4, c[0x0][0x390] ;  /* 0x0000e400ff048b82 */ /* 0x000e240000000a00 */
[----:B------:R-:W5:Y:S04]  /*79d0*/  @!P6 LDS R19, [R19] ;  /* 0x000000001313e984 */ /* 0x000f680000000800 */
[----:B------:R-:W5:Y:S01]  /*79e0*/  @!P5 LDS R18, [R18] ;  /* 0x000000001212d984 */ /* 0x000f620000000800 */
[----:B-1----:R-:W-:Y:S01]  /*79f0*/  @!P4 IMAD.WIDE R12, R27, 0x4, R12 ;  /* 0x000000041b0cc825 */ /* 0x002fe200078e020c */
[----:B------:R-:W1:Y:S08]  /*7a00*/  @!P1 LDC.64 R6, c[0x0][0x390] ;  /* 0x0000e400ff069b82 */ /* 0x000e700000000a00 */
[----:B------:R-:W3:Y:S01]  /*7a10*/  @!P3 LDC.64 R10, c[0x0][0x390] ;  /* 0x0000e400ff0abb82 */ /* 0x000ee20000000a00 */
[----:B----4-:R-:W-:-:S07]  /*7a20*/  @!P2 IMAD.WIDE R8, R35, 0x4, R8 ;  /* 0x000000042308a825 */ /* 0x010fce00078e0208 */
[----:B------:R-:W4:Y:S01]  /*7a30*/  @!P6 LDC.64 R14, c[0x0][0x390] ;  /* 0x0000e400ff0eeb82 */ /* 0x000f220000000a00 */
[----:B0-----:R-:W-:-:S05]  /*7a40*/  @!P0 IMAD.WIDE R4, R31, 0x4, R4 ;  /* 0x000000041f048825 */ /* 0x001fca00078e0204 */
[----:B------:R0:W-:Y:S02]  /*7a50*/  @!P0 STG.E desc[UR10][R4.64], R39 ;  /* 0x0000002704008986 */ /* 0x0001e4000c10190a */
[----:B------:R-:W4:Y:S01]  /*7a60*/  @!P5 LDC.64 R16, c[0x0][0x390] ;  /* 0x0000e400ff10db82 */ /* 0x000f220000000a00 */
[----:B-1----:R-:W-:-:S05]  /*7a70*/  @!P1 IMAD.WIDE R6, R33, 0x4, R6 ;  /* 0x0000000421069825 */ /* 0x002fca00078e0206 */
[----:B--2---:R1:W-:Y:S01]  /*7a80*/  @!P1 STG.E desc[UR10][R6.64], R36 ;  /* 0x0000002406009986 */ /* 0x0043e2000c10190a */
[----:B---3--:R-:W-:Y:S01]  /*7a90*/  @!P3 IMAD.WIDE R10, R29, 0x4, R10 ;  /* 0x000000041d0ab825 */ /* 0x008fe200078e020a */
[C---:B0-----:R-:W-:Y:S02]  /*7aa0*/  IADD3 R4, PT, PT, R3.reuse, UR5, RZ ;  /* 0x0000000503047c10 */ /* 0x041fe4000fffe0ff */
[----:B------:R0:W-:Y:S01]  /*7ab0*/  @!P2 STG.E desc[UR10][R8.64], R37 ;  /* 0x000000250800a986 */ /* 0x0001e2000c10190a */
[----:B------:R-:W-:Y:S02]  /*7ac0*/  LOP3.LUT R5, R3, 0x1f, RZ, 0xc0, !PT ;  /* 0x0000001f03057812 */ /* 0x000fe400078ec0ff */
[----:B------:R-:W-:Y:S01]  /*7ad0*/  SHF.R.U32.HI R3, RZ, 0x5, R3 ;  /* 0x00000005ff037819 */ /* 0x000fe20000011603 */
[----:B-----5:R2:W-:Y:S01]  /*7ae0*/  @!P3 STG.E desc[UR10][R10.64], R25 ;  /* 0x000000190a00b986 */ /* 0x0205e2000c10190a */
[----:B----4-:R-:W-:Y:S01]  /*7af0*/  @!P6 IMAD.WIDE R14, R23, 0x4, R14 ;  /* 0x00000004170ee825 */ /* 0x010fe200078e020e */
[----:B------:R-:W-:-:S02]  /*7b00*/  LEA R31, R0, R5, 0x5 ;  /* 0x00000005001f7211 */ /* 0x000fc400078e28ff */
[----:B-1----:R-:W-:Y:S01]  /*7b10*/  SHF.R.U32.HI R7, RZ, 0x5, R4 ;  /* 0x00000005ff077819 */ /* 0x002fe20000011604 */
[----:B------:R1:W-:Y:S01]  /*7b20*/  @!P4 STG.E desc[UR10][R12.64], R20 ;  /* 0x000000140c00c986 */ /* 0x0003e2000c10190a */
[----:B------:R-:W-:Y:S02]  /*7b30*/  LEA R34, R2, R3, 0x5 ;  /* 0x0000000302227211 */ /* 0x000fe400078e28ff */
[C---:B0-----:R-:W-:Y:S01]  /*7b40*/  LOP3.LUT R9, R4.reuse, 0x1f, RZ, 0xc0, !PT ;  /* 0x0000001f04097812 */ /* 0x041fe200078ec0ff */
[----:B------:R-:W-:Y:S01]  /*7b50*/  @!P5 IMAD.WIDE R16, R21, 0x4, R16 ;  /* 0x000000041510d825 */ /* 0x000fe200078e0210 */
[----:B------:R-:W-:Y:S01]  /*7b60*/  IADD3 R4, PT, PT, R4, UR5, RZ ;  /* 0x0000000504047c10 */ /* 0x000fe2000fffe0ff */
[----:B------:R0:W-:Y:S01]  /*7b70*/  @!P6 STG.E desc[UR10][R14.64], R19 ;  /* 0x000000130e00e986 */ /* 0x0001e2000c10190a */
[----:B------:R-:W-:Y:S02]  /*7b80*/  LEA R30, R0, R9, 0x5 ;  /* 0x00000009001e7211 */ /* 0x000fe400078e28ff */
[----:B--2---:R-:W-:Y:S01]  /*7b90*/  SHF.R.U32.HI R11, RZ, 0x5, R4 ;  /* 0x00000005ff0b7819 */ /* 0x004fe20000011604 */
[----:B------:R2:W-:Y:S01]  /*7ba0*/  @!P5 STG.E desc[UR10][R16.64], R18 ;  /* 0x000000121000d986 */ /* 0x0005e2000c10190a */
[----:B------:R-:W-:-:S02]  /*7bb0*/  ISETP.GE.AND P5, PT, R31, UR8, PT ;  /* 0x000000081f007c0c */ /* 0x000fc4000bfa6270 */
[C---:B-1----:R-:W-:Y:S02]  /*7bc0*/  LOP3.LUT R13, R4.reuse, 0x1f, RZ, 0xc0, !PT ;  /* 0x0000001f040d7812 */ /* 0x042fe400078ec0ff */
[----:B------:R-:W-:Y:S02]  /*7bd0*/  IADD3 R4, PT, PT, R4, UR5, RZ ;  /* 0x0000000504047c10 */ /* 0x000fe4000fffe0ff */
[----:B------:R-:W-:Y:S02]  /*7be0*/  LEA R32, R0, R13, 0x5 ;  /* 0x0000000d00207211 */ /* 0x000fe400078e28ff */
[----:B0-----:R-:W-:Y:S02]  /*7bf0*/  SHF.R.U32.HI R15, RZ, 0x5, R4 ;  /* 0x00000005ff0f7819 */ /* 0x001fe40000011604 */
[----:B------:R-:W-:Y:S02]  /*7c00*/  LEA R33, R2, R7, 0x5 ;  /* 0x0000000702217211 */ /* 0x000fe400078e28ff */
[----:B--2---:R-:W-:-:S02]  /*7c10*/  LOP3.LUT R17, R4, 0x1f, RZ, 0xc0, !PT ;  /* 0x0000001f04117812 */ /* 0x004fc400078ec0ff */
[----:B------:R-:W-:Y:S02]  /*7c20*/  IADD3 R4, PT, PT, R4, UR5, RZ ;  /* 0x0000000504047c10 */ /* 0x000fe4000fffe0ff */
[----:B------:R-:W-:Y:S02]  /*7c30*/  ISETP.GE.AND P4, PT, R30, UR8, PT ;  /* 0x000000081e007c0c */ /* 0x000fe4000bf86270 */
[----:B------:R-:W-:Y:S02]  /*7c40*/  LEA R35, R2, R11, 0x5 ;  /* 0x0000000b02237211 */ /* 0x000fe400078e28ff */
[----:B------:R-:W-:Y:S02]  /*7c50*/  ISETP.GE.AND P3, PT, R32, UR8, PT ;  /* 0x0000000820007c0c */ /* 0x000fe4000bf66270 */
[----:B------:R-:W-:Y:S02]  /*7c60*/  SHF.R.U32.HI R19, RZ, 0x5, R4 ;  /* 0x00000005ff137819 */ /* 0x000fe40000011604 */
[----:B------:R-:W-:-:S02]  /*7c70*/  LOP3.LUT R39, R4, 0x1f, RZ, 0xc0, !PT ;  /* 0x0000001f04277812 */ /* 0x000fc400078ec0ff */
[----:B------:R-:W-:Y:S02]  /*7c80*/  IADD3 R4, PT, PT, R4, UR5, RZ ;  /* 0x0000000504047c10 */ /* 0x000fe4000fffe0ff */
[----:B------:R-:W-:Y:S02]  /*7c90*/  ISETP.GE.OR P5, PT, R34, UR7, P5 ;  /* 0x0000000722007c0c */ /* 0x000fe4000afa6670 */
[----:B------:R-:W-:Y:S02]  /*7ca0*/  ISETP.GE.OR P4, PT, R33, UR7, P4 ;  /* 0x0000000721007c0c */ /* 0x000fe4000a786670 */
[----:B------:R-:W-:Y:S02]  /*7cb0*/  ISETP.GE.OR P3, PT, R35, UR7, P3 ;  /* 0x0000000723007c0c */ /* 0x000fe40009f66670 */
[C---:B------:R-:W-:Y:S02]  /*7cc0*/  IADD3 R23, PT, PT, R4.reuse, UR5, RZ ;  /* 0x0000000504177c10 */ /* 0x040fe4000fffe0ff */
[----:B------:R-:W-:-:S02]  /*7cd0*/  LOP3.LUT R43, R4, 0x1f, RZ, 0xc0, !PT ;  /* 0x0000001f042b7812 */ /* 0x000fc400078ec0ff */
[----:B------:R-:W-:Y:S02]  /*7ce0*/  LEA R29, R0, R17, 0x5 ;  /* 0x00000011001d7211 */ /* 0x000fe400078e28ff */
[----:B------:R-:W-:Y:S01]  /*7cf0*/  LOP3.LUT R47, R23, 0x1f, RZ, 0xc0, !PT ;  /* 0x0000001f172f7812 */ /* 0x000fe200078ec0ff */
[----:B------:R-:W-:Y:S01]  /*7d00*/  @!P5 IMAD R31, R34, UR8, R31 ;  /* 0x00000008221fdc24 */ /* 0x000fe2000f8e021f */
[C---:B------:R-:W-:Y:S01]  /*7d10*/  LEA R25, R0.reuse, R39, 0x5 ;  /* 0x0000002700197211 */ /* 0x040fe200078e28ff */
[----:B------:R-:W-:Y:S01]  /*7d20*/  @!P4 IMAD R33, R33, UR8, R30 ;  /* 0x000000082121cc24 */ /* 0x000fe2000f8e021e */
[----:B------:R-:W-:Y:S01]  /*7d30*/  SHF.R.U32.HI R41, RZ, 0x5, R4 ;  /* 0x00000005ff297819 */ /* 0x000fe20000011604 */
[----:B------:R-:W-:Y:S01]  /*7d40*/  @!P3 IMAD R35, R35, UR8, R32 ;  /* 0x000000082323bc24 */ /* 0x000fe2000f8e0220 */
[----:B------:R-:W-:Y:S02]  /*7d50*/  LEA R24, R0, R43, 0x5 ;  /* 0x0000002b00187211 */ /* 0x000fe400078e28ff */
[----:B------:R-:W-:-:S02]  /*7d60*/  LEA R28, R2, R15, 0x5 ;  /* 0x0000000f021c7211 */ /* 0x000fc400078e28ff */
[----:B------:R-:W-:Y:S02]  /*7d70*/  ISETP.GE.AND P2, PT, R29, UR8, PT ;  /* 0x000000081d007c0c */ /* 0x000fe4000bf46270 */
[----:B------:R-:W-:Y:S02]  /*7d80*/  SHF.R.U32.HI R45, RZ, 0x5, R23 ;  /* 0x00000005ff2d7819 */ /* 0x000fe40000011617 */
[----:B------:R-:W-:Y:S02]  /*7d90*/  LEA R21, R0, R47, 0x5 ;  /* 0x0000002f00157211 */ /* 0x000fe400078e28ff */
[C---:B------:R-:W-:Y:S02]  /*7da0*/  LEA R26, R2.reuse, R19, 0x5 ;  /* 0x00000013021a7211 */ /* 0x040fe400078e28ff */
[----:B------:R-:W-:Y:S02]  /*7db0*/  ISETP.GE.AND P0, PT, R25, UR8, PT ;  /* 0x0000000819007c0c */ /* 0x000fe4000bf06270 */
[----:B------:R-:W-:-:S02]  /*7dc0*/  LEA R27, R2, R41, 0x5 ;  /* 0x00000029021b7211 */ /* 0x000fc400078e28ff */
[----:B------:R-:W-:Y:S02]  /*7dd0*/  ISETP.GE.AND P1, PT, R24, UR8, PT ;  /* 0x0000000818007c0c */ /* 0x000fe4000bf26270 */
[-C--:B------:R-:W-:Y:S02]  /*7de0*/  @!P5 LEA R4, R3, R42.reuse, 0x7 ;  /* 0x0000002a0304d211 */ /* 0x080fe400078e38ff */
[----:B------:R-:W-:Y:S02]  /*7df0*/  ISETP.GE.OR P2, PT, R28, UR7, P2 ;  /* 0x000000071c007c0c */ /* 0x000fe40009746670 */
[----:B------:R-:W-:Y:S02]  /*7e00*/  @!P4 LEA R6, R7, R42, 0x7 ;  /* 0x0000002a0706c211 */ /* 0x000fe400078e38ff */
[----:B------:R-:W-:Y:S02]  /*7e10*/  LEA R22, R2, R45, 0x5 ;  /* 0x0000002d02167211 */ /* 0x000fe400078e28ff */
[----:B------:R-:W-:-:S02]  /*7e20*/  ISETP.GE.AND P6, PT, R21, UR8, PT ;  /* 0x0000000815007c0c */ /* 0x000fc4000bfc6270 */
[----:B------:R-:W-:Y:S02]  /*7e30*/  @!P3 LEA R8, R11, R42, 0x7 ;  /* 0x0000002a0b08b211 */ /* 0x000fe400078e38ff */
[----:B------:R-:W-:Y:S02]  /*7e40*/  ISETP.GE.OR P0, PT, R26, UR7, P0 ;  /* 0x000000071a007c0c */ /* 0x000fe40008706670 */
[----:B------:R-:W-:Y:S01]  /*7e50*/  ISETP.GE.OR P1, PT, R27, UR7, P1 ;  /* 0x000000071b007c0c */ /* 0x000fe20008f26670 */
[----:B------:R-:W-:Y:S01]  /*7e60*/  @!P2 IMAD R29, R28, UR8, R29 ;  /* 0x000000081c1dac24 */ /* 0x000fe2000f8e021d */
[----:B------:R-:W-:Y:S02]  /*7e70*/  @!P5 LEA R36, R5, R4, 0x2 ;  /* 0x000000040524d211 */ /* 0x000fe400078e10ff */
[----:B------:R-:W-:Y:S02]  /*7e80*/  @!P4 LEA R37, R9, R6, 0x2 ;  /* 0x000000060925c211 */ /* 0x000fe400078e10ff */
[----:B------:R-:W-:-:S02]  /*7e90*/  ISETP.GE.OR P6, PT, R22, UR7, P6 ;  /* 0x0000000716007c0c */ /* 0x000fc4000b7c6670 */
[----:B------:R-:W-:Y:S01]  /*7ea0*/  @!P3 LEA R38, R13, R8, 0x2 ;  /* 0x000000080d26b211 */ /* 0x000fe200078e10ff */
[----:B------:R-:W0:Y:S01]  /*7eb0*/  @!P5 LDS R36, [R36] ;  /* 0x000000002424d984 */ /* 0x000e220000000800 */
[-C--:B------:R-:W-:Y:S01]  /*7ec0*/  @!P2 LEA R4, R15, R42.reuse, 0x7 ;  /* 0x0000002a0f04a211 */ /* 0x080fe200078e38ff */
[----:B------:R-:W1:Y:S01]  /*7ed0*/  @!P0 LDC.64 R12, c[0x0][0x390] ;  /* 0x0000e400ff0c8b82 */ /* 0x000e620000000a00 */
[-C--:B------:R-:W-:Y:S01]  /*7ee0*/  @!P0 LEA R6, R19, R42.reuse, 0x7 ;  /* 0x0000002a13068211 */ /* 0x080fe200078e38ff */
[----:B------:R-:W2:Y:S01]  /*7ef0*/  @!P4 LDS R37, [R37] ;  /* 0x000000002525c984 */ /* 0x000ea20000000800 */
[----:B------:R-:W-:Y:S01]  /*7f00*/  @!P1 LEA R8, R41, R42, 0x7 ;  /* 0x0000002a29089211 */ /* 0x000fe200078e38ff */
[----:B------:R-:W-:Y:S01]  /*7f10*/  @!P0 IMAD R25, R26, UR8, R25 ;  /* 0x000000081a198c24 */ /* 0x000fe2000f8e0219 */
[----:B------:R-:W-:Y:S01]  /*7f20*/  @!P2 LEA R20, R17, R4, 0x2 ;  /* 0x000000041114a211 */ /* 0x000fe200078e10ff */
[----:B------:R-:W3:Y:S01]  /*7f30*/  @!P3 LDS R38, [R38] ;  /* 0x000000002626b984 */ /* 0x000ee20000000800 */
[----:B------:R-:W-:Y:S01]  /*7f40*/  @!P0 LEA R19, R39, R6, 0x2 ;  /* 0x0000000627138211 */ /* 0x000fe200078e10ff */
[----:B------:R-:W4:Y:S01]  /*7f50*/  @!P5 LDC.64 R4, c[0x0][0x390] ;  /* 0x0000e400ff04db82 */ /* 0x000f220000000a00 */
[----:B------:R-:W-:Y:S01]  /*7f60*/  @!P6 LEA R10, R45, R42, 0x7 ;  /* 0x0000002a2d0ae211 */ /* 0x000fe200078e38ff */
[----:B------:R-:W-:Y:S01]  /*7f70*/  @!P1 IMAD R27, R27, UR8, R24 ;  /* 0x000000081b1b9c24 */ /* 0x000fe2000f8e0218 */
[----:B------:R-:W-:Y:S01]  /*7f80*/  @!P1 LEA R18, R43, R8, 0x2 ;  /* 0x000000082b129211 */ /* 0x000fe200078e10ff */
[----:B------:R-:W5:Y:S01]  /*7f90*/  @!P2 LDS R20, [R20] ;  /* 0x000000001414a984 */ /* 0x000f620000000800 */
[----:B------:R-:W-:Y:S01]  /*7fa0*/  @!P6 LEA R3, R47, R10, 0x2 ;  /* 0x0000000a2f03e211 */ /* 0x000fe200078e10ff */
[----:B------:R-:W-:Y:S01]  /*7fb0*/  @!P6 IMAD R21, R22, UR8, R21 ;  /* 0x000000081615ec24 */ /* 0x000fe2000f8e0215 */
[----:B------:R-:W-:Y:S01]  /*7fc0*/  IADD3 R23, PT, PT, R23, UR5, RZ ;  /* 0x0000000517177c10 */ /* 0x000fe2000fffe0ff */
[----:B------:R-:W2:Y:S01]  /*7fd0*/  @!P4 LDC.64 R6, c[0x0][0x390] ;  /* 0x0000e400ff06cb82 */ /* 0x000ea20000000a00 */
[----:B------:R-:W5:Y:S04]  /*7fe0*/  @!P0 LDS R19, [R19] ;  /* 0x0000000013138984 */ /* 0x000f680000000800 */
[----:B------:R-:W5:Y:S03]  /*7ff0*/  @!P1 LDS R18, [R18] ;  /* 0x0000000012129984 */ /* 0x000f660000000800 */
[----:B------:R-:W3:Y:S01]  /*8000*/  @!P3 LDC.64 R8, c[0x0][0x390] ;  /* 0x0000e400ff08bb82 */ /* 0x000ee20000000a00 */
[----:B------:R-:W5:Y:S01]  /*8010*/  @!P6 LDS R3, [R3] ;  /* 0x000000000303e984 */ /* 0x000f620000000800 */
[----:B-1----:R-:W-:-:S06]  /*8020*/  @!P0 IMAD.WIDE R12, R25, 0x4, R12 ;  /* 0x00000004190c8825 */ /* 0x002fcc00078e020c */
[----:B------:R-:W1:Y:S01]  /*8030*/  @!P2 LDC.64 R10, c[0x0][0x390] ;  /* 0x0000e400ff0aab82 */ /* 0x000e620000000a00 */
[----:B----4-:R-:W-:Y:S01]  /*8040*/  @!P5 IMAD.WIDE R4, R31, 0x4, R4 ;  /* 0x000000041f04d825 */ /* 0x010fe200078e0204 */
[----:B------:R-:W-:Y:S02]  /*8050*/  LOP3.LUT R31, R23, 0x1f, RZ, 0xc0, !PT ;  /* 0x0000001f171f7812 */ /* 0x000fe400078ec0ff */
[----:B------:R-:W-:Y:S02]  /*8060*/  SHF.R.U32.HI R23, RZ, 0x5, R23 ;  /* 0x00000005ff177819 */ /* 0x000fe40000011617 */
[----:B0-----:R0:W-:Y:S02]  /*8070*/  @!P5 STG.E desc[UR10][R4.64], R36 ;  /* 0x000000240400d986 */ /* 0x0011e4000c10190a */
[----:B------:R-:W4:Y:S01]  /*8080*/  @!P1 LDC.64 R14, c[0x0][0x390] ;  /* 0x0000e400ff0e9b82 */ /* 0x000f220000000a00 */
[----:B--2---:R-:W-:Y:S01]  /*8090*/  @!P4 IMAD.WIDE R6, R33, 0x4, R6 ;  /* 0x000000042106c825 */ /* 0x004fe200078e0206 */
[----:B------:R-:W-:-:S02]  /*80a0*/  LEA R33, R0, R31, 0x5 ;  /* 0x0000001f00217211 */ /* 0x000fc400078e28ff */
[----:B------:R-:W-:Y:S02]  /*80b0*/  LEA R0, R2, R23, 0x5 ;  /* 0x0000001702007211 */ /* 0x000fe400078e28ff */
[----:B------:R0:W-:Y:S02]  /*80c0*/  @!P4 STG.E desc[UR10][R6.64], R37 ;  /* 0x000000250600c986 */ /* 0x0001e4000c10190a */
[----:B------:R-:W2:Y:S01]  /*80d0*/  @!P6 LDC.64 R16, c[0x0][0x390] ;  /* 0x0000e400ff10eb82 */ /* 0x000ea20000000a00 */
[----:B---3--:R-:W-:-:S05]  /*80e0*/  @!P3 IMAD.WIDE R8, R35, 0x4, R8 ;  /* 0x000000042308b825 */ /* 0x008fca00078e0208 */
[----:B------:R0:W-:Y:S01]  /*80f0*/  @!P3 STG.E desc[UR10][R8.64], R38 ;  /* 0x000000260800b986 */ /* 0x0001e2000c10190a */
[----:B------:R-:W-:Y:S01]  /*8100*/  ISETP.GE.AND P3, PT, R33, UR8, PT ;  /* 0x0000000821007c0c */ /* 0x000fe2000bf66270 */
[----:B-1----:R-:W-:-:S03]  /*8110*/  @!P2 IMAD.WIDE R10, R29, 0x4, R10 ;  /* 0x000000041d0aa825 */ /* 0x002fc600078e020a */
[----:B------:R-:W-:Y:S02]  /*8120*/  ISETP.GE.OR P3, PT, R0, UR7, P3 ;  /* 0x0000000700007c0c */ /* 0x000fe40009f66670 */
[----:B-----5:R0:W-:Y:S01]  /*8130*/  @!P2 STG.E desc[UR10][R10.64], R20 ;  /* 0x000000140a00a986 */ /* 0x0201e2000c10190a */
[----:B----4-:R-:W-:-:S03]  /*8140*/  @!P1 IMAD.WIDE R14, R27, 0x4, R14 ;  /* 0x000000041b0e9825 */ /* 0x010fc600078e020e */
[----:B------:R0:W-:Y:S04]  /*8150*/  @!P0 STG.E desc[UR10][R12.64], R19 ;  /* 0x000000130c008986 */ /* 0x0001e8000c10190a */
[----:B------:R0:W-:Y:S01]  /*8160*/  @!P1 STG.E desc[UR10][R14.64], R18 ;  /* 0x000000120e009986 */ /* 0x0001e2000c10190a */
[----:B--2---:R-:W-:-:S05]  /*8170*/  @!P6 IMAD.WIDE R16, R21, 0x4, R16 ;  /* 0x000000041510e825 */ /* 0x004fca00078e0210 */
[----:B------:R0:W-:Y:S01]  /*8180*/  @!P6 STG.E desc[UR10][R16.64], R3 ;  /* 0x000000031000e986 */ /* 0x0001e2000c10190a */
[----:B------:R-:W-:Y:S05]  /*8190*/  @P3 EXIT ;  /* 0x000000000000394d */ /* 0x000fea0003800000 */
[----:B------:R-:W-:Y:S01]  /*81a0*/  LEA R42, R23, R42, 0x7 ;  /* 0x0000002a172a7211 */ /* 0x000fe200078e38ff */
[----:B0-----:R-:W0:Y:S01]  /*81b0*/  LDC.64 R2, c[0x0][0x390] ;  /* 0x0000e400ff027b82 */ /* 0x001e220000000a00 */
[----:B------:R-:W-:Y:S02]  /*81c0*/  IMAD R33, R0, UR8, R33 ;  /* 0x0000000800217c24 */ /* 0x000fe4000f8e0221 */
[----:B------:R-:W-:-:S05]  /*81d0*/  LEA R42, R31, R42, 0x2 ;  /* 0x0000002a1f2a7211 */ /* 0x000fca00078e10ff */
[----:B------:R-:W1:Y:S01]  /*81e0*/  LDS R5, [R42] ;  /* 0x000000002a057984 */ /* 0x000e620000000800 */
[----:B0-----:R-:W-:-:S05]  /*81f0*/  IMAD.WIDE R2, R33, 0x4, R2 ;  /* 0x0000000421027825 */ /* 0x001fca00078e0202 */
[----:B-1----:R-:W-:Y:S01]  /*8200*/  STG.E desc[UR10][R2.64], R5 ;  /* 0x0000000502007986 */ /* 0x002fe2000c10190a */
[----:B------:R-:W-:Y:S05]  /*8210*/  EXIT ;  /* 0x000000000000794d */ /* 0x000fea0003800000 */
.L_x_3:
[----:B------:R-:W-:-:S00]  /*8220*/  BRA `(.L_x_3) ;  /* 0xfffffffc00fc7947 */ /* 0x000fc0000383ffff */
[----:B------:R-:W-:-:S00]  /*8230*/  NOP ;  /* 0x0000000000007918 */ /* 0x000fc00000000000 */
        /* <DEDUP_REMOVED lines=12> */
.L_x_4:


//--------------------- .nv.shared._Z24tiling_double_buffer_4x4PfS_S_iii --------------------------
	.section	.nv.shared._Z24tiling_double_buffer_4x4PfS_S_iii,"aw",@nobits
	.sectionflags	@""
	.align	4
.nv.shared._Z24tiling_double_buffer_4x4PfS_S_iii:
	.zero		22016


//--------------------- .nv.shared.reserved.0     --------------------------
	.section	.nv.shared.reserved.0,"aw",@nobits
	.weak		__nv_reservedSMEM_offset_0_alias
	.size		__nv_reservedSMEM_offset_0_alias, 0, 64
	.other		__nv_reservedSMEM_offset_0_alias,@"STO_CUDA_RESERVED_SHARED STV_DEFAULT"
__nv_reservedSMEM_offset_0_alias:
	.zero		0
	.zero		64


//--------------------- .nv.constant0._Z24tiling_double_buffer_4x4PfS_S_iii --------------------------
	.section	.nv.constant0._Z24tiling_double_buffer_4x4PfS_S_iii,"a",@progbits
	.sectionflags	@""
	.align	4
.nv.constant0._Z24tiling_double_buffer_4x4PfS_S_iii:
	.zero		932


//--------------------- SYMBOLS --------------------------

	.type		.nv.reservedSmem.offset0,@object
	.size		.nv.reservedSmem.offset0,0x4
	.type		.nv.reservedSmem.cap,@object
	.size		.nv.reservedSmem.cap,0x4
